//
// Generated by NVIDIA NVVM Compiler
//
// Compiler Build ID: CL-36424714
// Cuda compilation tools, release 13.0, V13.0.88
// Based on NVVM 20.0.0
//

.version 9.0
.target sm_100
.address_size 64

	// .globl	_ZN9flashcore15cublaslt_sparse20fused_softmax_and_pvEPKfPK6__halfPS3_Pfiiiiib

.visible .entry _ZN9flashcore15cublaslt_sparse20fused_softmax_and_pvEPKfPK6__halfPS3_Pfiiiiib(
	.param .u64 .ptr .align 1 _ZN9flashcore15cublaslt_sparse20fused_softmax_and_pvEPKfPK6__halfPS3_Pfiiiiib_param_0,
	.param .u64 .ptr .align 1 _ZN9flashcore15cublaslt_sparse20fused_softmax_and_pvEPKfPK6__halfPS3_Pfiiiiib_param_1,
	.param .u64 .ptr .align 1 _ZN9flashcore15cublaslt_sparse20fused_softmax_and_pvEPKfPK6__halfPS3_Pfiiiiib_param_2,
	.param .u64 .ptr .align 1 _ZN9flashcore15cublaslt_sparse20fused_softmax_and_pvEPKfPK6__halfPS3_Pfiiiiib_param_3,
	.param .u32 _ZN9flashcore15cublaslt_sparse20fused_softmax_and_pvEPKfPK6__halfPS3_Pfiiiiib_param_4,
	.param .u32 _ZN9flashcore15cublaslt_sparse20fused_softmax_and_pvEPKfPK6__halfPS3_Pfiiiiib_param_5,
	.param .u32 _ZN9flashcore15cublaslt_sparse20fused_softmax_and_pvEPKfPK6__halfPS3_Pfiiiiib_param_6,
	.param .u32 _ZN9flashcore15cublaslt_sparse20fused_softmax_and_pvEPKfPK6__halfPS3_Pfiiiiib_param_7,
	.param .u32 _ZN9flashcore15cublaslt_sparse20fused_softmax_and_pvEPKfPK6__halfPS3_Pfiiiiib_param_8,
	.param .u8 _ZN9flashcore15cublaslt_sparse20fused_softmax_and_pvEPKfPK6__halfPS3_Pfiiiiib_param_9
)
{
	.reg .pred 	%p<44>;
	.reg .b16 	%rs<2>;
	.reg .b32 	%r<114>;
	.reg .b32 	%f<233>;
	.reg .b64 	%rd<86>;

	ld.param.u64 	%rd40, [_ZN9flashcore15cublaslt_sparse20fused_softmax_and_pvEPKfPK6__halfPS3_Pfiiiiib_param_0];
	ld.param.u64 	%rd41, [_ZN9flashcore15cublaslt_sparse20fused_softmax_and_pvEPKfPK6__halfPS3_Pfiiiiib_param_3];
	ld.param.u32 	%r57, [_ZN9flashcore15cublaslt_sparse20fused_softmax_and_pvEPKfPK6__halfPS3_Pfiiiiib_param_6];
	ld.param.u32 	%r58, [_ZN9flashcore15cublaslt_sparse20fused_softmax_and_pvEPKfPK6__halfPS3_Pfiiiiib_param_7];
	ld.param.s8 	%rs1, [_ZN9flashcore15cublaslt_sparse20fused_softmax_and_pvEPKfPK6__halfPS3_Pfiiiiib_param_9];
	mov.u32 	%r59, %ctaid.y;
	mov.u32 	%r60, %ntid.x;
	mov.u32 	%r61, %tid.x;
	mad.lo.s32 	%r1, %r59, %r60, %r61;
	setp.ge.s32 	%p1, %r1, %r57;
	@%p1 bra 	$L__BB0_62;
	cvta.to.global.u64 	%rd1, %rd40;
	cvta.to.global.u64 	%rd2, %rd41;
	mov.u32 	%r62, %ctaid.x;
	mad.lo.s32 	%r63, %r57, %r62, %r1;
	mul.lo.s32 	%r2, %r63, %r58;
	setp.eq.s16 	%p2, %rs1, 0;
	@%p2 bra 	$L__BB0_15;
	setp.gt.s32 	%p3, %r58, 0;
	add.s32 	%r64, %r1, 1;
	min.u32 	%r65, %r64, %r58;
	selp.b32 	%r98, %r65, 0, %p3;
	setp.ge.s32 	%p4, %r98, %r58;
	@%p4 bra 	$L__BB0_15;
	sub.s32 	%r4, %r58, %r98;
	and.b32  	%r5, %r4, 15;
	sub.s32 	%r66, %r98, %r58;
	setp.gt.u32 	%p5, %r66, -16;
	@%p5 bra 	$L__BB0_6;
	and.b32  	%r67, %r4, -16;
	neg.s32 	%r96, %r67;
	mul.wide.s32 	%rd42, %r2, 4;
	mul.wide.u32 	%rd43, %r98, 4;
	add.s64 	%rd44, %rd42, %rd43;
	add.s64 	%rd45, %rd44, %rd1;
	add.s64 	%rd74, %rd45, 32;
$L__BB0_5:
	.pragma "nounroll";
	mov.b32 	%r68, -8388608;
	st.global.u32 	[%rd74+-32], %r68;
	st.global.u32 	[%rd74+-28], %r68;
	st.global.u32 	[%rd74+-24], %r68;
	st.global.u32 	[%rd74+-20], %r68;
	st.global.u32 	[%rd74+-16], %r68;
	st.global.u32 	[%rd74+-12], %r68;
	st.global.u32 	[%rd74+-8], %r68;
	st.global.u32 	[%rd74+-4], %r68;
	st.global.u32 	[%rd74], %r68;
	st.global.u32 	[%rd74+4], %r68;
	st.global.u32 	[%rd74+8], %r68;
	st.global.u32 	[%rd74+12], %r68;
	st.global.u32 	[%rd74+16], %r68;
	st.global.u32 	[%rd74+20], %r68;
	st.global.u32 	[%rd74+24], %r68;
	st.global.u32 	[%rd74+28], %r68;
	add.s32 	%r98, %r98, 16;
	add.s32 	%r96, %r96, 16;
	add.s64 	%rd74, %rd74, 64;
	setp.ne.s32 	%p6, %r96, 0;
	@%p6 bra 	$L__BB0_5;
$L__BB0_6:
	setp.eq.s32 	%p7, %r5, 0;
	@%p7 bra 	$L__BB0_15;
	mul.wide.s32 	%rd46, %r2, 4;
	add.s64 	%rd6, %rd1, %rd46;
	and.b32  	%r12, %r4, 7;
	setp.lt.u32 	%p8, %r5, 8;
	@%p8 bra 	$L__BB0_9;
	mul.wide.u32 	%rd47, %r98, 4;
	add.s64 	%rd48, %rd6, %rd47;
	mov.b32 	%r69, -8388608;
	st.global.u32 	[%rd48], %r69;
	st.global.u32 	[%rd48+4], %r69;
	st.global.u32 	[%rd48+8], %r69;
	st.global.u32 	[%rd48+12], %r69;
	st.global.u32 	[%rd48+16], %r69;
	st.global.u32 	[%rd48+20], %r69;
	st.global.u32 	[%rd48+24], %r69;
	st.global.u32 	[%rd48+28], %r69;
	add.s32 	%r98, %r98, 8;
$L__BB0_9:
	setp.eq.s32 	%p9, %r12, 0;
	@%p9 bra 	$L__BB0_15;
	and.b32  	%r15, %r4, 3;
	setp.lt.u32 	%p10, %r12, 4;
	@%p10 bra 	$L__BB0_12;
	mul.wide.u32 	%rd49, %r98, 4;
	add.s64 	%rd50, %rd6, %rd49;
	mov.b32 	%r70, -8388608;
	st.global.u32 	[%rd50], %r70;
	st.global.u32 	[%rd50+4], %r70;
	st.global.u32 	[%rd50+8], %r70;
	st.global.u32 	[%rd50+12], %r70;
	add.s32 	%r98, %r98, 4;
$L__BB0_12:
	setp.eq.s32 	%p11, %r15, 0;
	@%p11 bra 	$L__BB0_15;
	mul.wide.u32 	%rd52, %r98, 4;
	add.s64 	%rd53, %rd46, %rd52;
	add.s64 	%rd75, %rd1, %rd53;
	neg.s32 	%r101, %r15;
$L__BB0_14:
	.pragma "nounroll";
	mov.b32 	%r71, -8388608;
	st.global.u32 	[%rd75], %r71;
	add.s64 	%rd75, %rd75, 4;
	add.s32 	%r101, %r101, 1;
	setp.ne.s32 	%p12, %r101, 0;
	@%p12 bra 	$L__BB0_14;
$L__BB0_15:
	setp.lt.s32 	%p13, %r58, 1;
	mov.f32 	%f218, 0fFF800000;
	@%p13 bra 	$L__BB0_22;
	and.b32  	%r21, %r58, 7;
	setp.lt.u32 	%p14, %r58, 8;
	mov.f32 	%f218, 0fFF800000;
	mov.b32 	%r103, 0;
	@%p14 bra 	$L__BB0_19;
	and.b32  	%r103, %r58, 2147483640;
	neg.s32 	%r102, %r103;
	mul.wide.s32 	%rd54, %r2, 4;
	add.s64 	%rd55, %rd54, %rd1;
	add.s64 	%rd76, %rd55, 16;
	mov.f32 	%f218, 0fFF800000;
$L__BB0_18:
	.pragma "nounroll";
	ld.global.f32 	%f54, [%rd76+-16];
	max.f32 	%f55, %f218, %f54;
	ld.global.f32 	%f56, [%rd76+-12];
	max.f32 	%f57, %f55, %f56;
	ld.global.f32 	%f58, [%rd76+-8];
	max.f32 	%f59, %f57, %f58;
	ld.global.f32 	%f60, [%rd76+-4];
	max.f32 	%f61, %f59, %f60;
	ld.global.f32 	%f62, [%rd76];
	max.f32 	%f63, %f61, %f62;
	ld.global.f32 	%f64, [%rd76+4];
	max.f32 	%f65, %f63, %f64;
	ld.global.f32 	%f66, [%rd76+8];
	max.f32 	%f67, %f65, %f66;
	ld.global.f32 	%f68, [%rd76+12];
	max.f32 	%f218, %f67, %f68;
	add.s32 	%r102, %r102, 8;
	add.s64 	%rd76, %rd76, 32;
	setp.ne.s32 	%p15, %r102, 0;
	@%p15 bra 	$L__BB0_18;
$L__BB0_19:
	setp.eq.s32 	%p16, %r21, 0;
	@%p16 bra 	$L__BB0_22;
	mul.wide.s32 	%rd56, %r2, 4;
	mul.wide.u32 	%rd57, %r103, 4;
	add.s64 	%rd58, %rd56, %rd57;
	add.s64 	%rd77, %rd1, %rd58;
	neg.s32 	%r104, %r21;
$L__BB0_21:
	.pragma "nounroll";
	ld.global.f32 	%f69, [%rd77];
	max.f32 	%f218, %f218, %f69;
	add.s64 	%rd77, %rd77, 4;
	add.s32 	%r104, %r104, 1;
	setp.ne.s32 	%p17, %r104, 0;
	@%p17 bra 	$L__BB0_21;
$L__BB0_22:
	setp.gt.f32 	%p18, %f218, 0fF149F2CA;
	mov.f32 	%f232, 0f00000000;
	@%p18 bra 	$L__BB0_30;
	setp.lt.s32 	%p19, %r58, 1;
	@%p19 bra 	$L__BB0_55;
	and.b32  	%r30, %r58, 7;
	setp.lt.u32 	%p20, %r58, 8;
	mov.b32 	%r109, 0;
	@%p20 bra 	$L__BB0_27;
	and.b32  	%r109, %r58, 2147483640;
	neg.s32 	%r106, %r109;
	mul.wide.s32 	%rd59, %r2, 4;
	add.s64 	%rd60, %rd59, %rd2;
	add.s64 	%rd80, %rd60, 16;
$L__BB0_26:
	.pragma "nounroll";
	mov.b32 	%r74, 0;
	st.global.u32 	[%rd80+-16], %r74;
	st.global.u32 	[%rd80+-12], %r74;
	st.global.u32 	[%rd80+-8], %r74;
	st.global.u32 	[%rd80+-4], %r74;
	st.global.u32 	[%rd80], %r74;
	st.global.u32 	[%rd80+4], %r74;
	st.global.u32 	[%rd80+8], %r74;
	st.global.u32 	[%rd80+12], %r74;
	add.s32 	%r106, %r106, 8;
	add.s64 	%rd80, %rd80, 32;
	setp.eq.s32 	%p21, %r106, 0;
	@%p21 bra 	$L__BB0_27;
	bra.uni 	$L__BB0_26;
$L__BB0_27:
	setp.eq.s32 	%p22, %r30, 0;
	@%p22 bra 	$L__BB0_55;
	mul.wide.s32 	%rd61, %r2, 4;
	mul.wide.u32 	%rd62, %r109, 4;
	add.s64 	%rd63, %rd61, %rd62;
	add.s64 	%rd83, %rd2, %rd63;
	neg.s32 	%r110, %r30;
$L__BB0_29:
	.pragma "nounroll";
	mov.b32 	%r75, 0;
	st.global.u32 	[%rd83], %r75;
	add.s64 	%rd83, %rd83, 4;
	add.s32 	%r110, %r110, 1;
	setp.ne.s32 	%p23, %r110, 0;
	@%p23 bra 	$L__BB0_29;
	bra.uni 	$L__BB0_55;
$L__BB0_30:
	setp.lt.s32 	%p24, %r58, 1;
	@%p24 bra 	$L__BB0_55;
	and.b32  	%r33, %r58, 7;
	setp.lt.u32 	%p25, %r58, 8;
	mov.f32 	%f232, 0f00000000;
	mov.b32 	%r107, 0;
	@%p25 bra 	$L__BB0_50;
	and.b32  	%r107, %r58, 2147483640;
	neg.s32 	%r105, %r107;
	mul.wide.s32 	%rd64, %r2, 4;
	add.s64 	%rd65, %rd64, 16;
	add.s64 	%rd79, %rd1, %rd65;
	add.s64 	%rd78, %rd2, %rd65;
	mov.f32 	%f232, 0f00000000;
$L__BB0_33:
	.pragma "nounroll";
	ld.global.f32 	%f9, [%rd79+-16];
	setp.leu.f32 	%p26, %f9, 0fF149F2CA;
	mov.f32 	%f220, 0f00000000;
	@%p26 bra 	$L__BB0_35;
	sub.f32 	%f78, %f9, %f218;
	fma.rn.f32 	%f79, %f78, 0f3BBB989D, 0f3F000000;
	cvt.sat.f32.f32 	%f80, %f79;
	mov.f32 	%f81, 0f4B400001;
	mov.f32 	%f82, 0f437C0000;
	fma.rm.f32 	%f83, %f80, %f82, %f81;
	add.f32 	%f84, %f83, 0fCB40007F;
	neg.f32 	%f85, %f84;
	fma.rn.f32 	%f86, %f78, 0f3FB8AA3B, %f85;
	fma.rn.f32 	%f87, %f78, 0f32A57060, %f86;
	mov.b32 	%r77, %f83;
	shl.b32 	%r78, %r77, 23;
	mov.b32 	%f88, %r78;
	ex2.approx.ftz.f32 	%f89, %f87;
	mul.f32 	%f220, %f89, %f88;
$L__BB0_35:
	st.global.f32 	[%rd78+-16], %f220;
	add.f32 	%f12, %f232, %f220;
	ld.global.f32 	%f13, [%rd79+-12];
	setp.leu.f32 	%p27, %f13, 0fF149F2CA;
	mov.f32 	%f221, 0f00000000;
	@%p27 bra 	$L__BB0_37;
	sub.f32 	%f91, %f13, %f218;
	fma.rn.f32 	%f92, %f91, 0f3BBB989D, 0f3F000000;
	cvt.sat.f32.f32 	%f93, %f92;
	mov.f32 	%f94, 0f4B400001;
	mov.f32 	%f95, 0f437C0000;
	fma.rm.f32 	%f96, %f93, %f95, %f94;
	add.f32 	%f97, %f96, 0fCB40007F;
	neg.f32 	%f98, %f97;
	fma.rn.f32 	%f99, %f91, 0f3FB8AA3B, %f98;
	fma.rn.f32 	%f100, %f91, 0f32A57060, %f99;
	mov.b32 	%r79, %f96;
	shl.b32 	%r80, %r79, 23;
	mov.b32 	%f101, %r80;
	ex2.approx.ftz.f32 	%f102, %f100;
	mul.f32 	%f221, %f102, %f101;
$L__BB0_37:
	st.global.f32 	[%rd78+-12], %f221;
	add.f32 	%f16, %f12, %f221;
	ld.global.f32 	%f17, [%rd79+-8];
	setp.leu.f32 	%p28, %f17, 0fF149F2CA;
	mov.f32 	%f222, 0f00000000;
	@%p28 bra 	$L__BB0_39;
	sub.f32 	%f104, %f17, %f218;
	fma.rn.f32 	%f105, %f104, 0f3BBB989D, 0f3F000000;
	cvt.sat.f32.f32 	%f106, %f105;
	mov.f32 	%f107, 0f4B400001;
	mov.f32 	%f108, 0f437C0000;
	fma.rm.f32 	%f109, %f106, %f108, %f107;
	add.f32 	%f110, %f109, 0fCB40007F;
	neg.f32 	%f111, %f110;
	fma.rn.f32 	%f112, %f104, 0f3FB8AA3B, %f111;
	fma.rn.f32 	%f113, %f104, 0f32A57060, %f112;
	mov.b32 	%r81, %f109;
	shl.b32 	%r82, %r81, 23;
	mov.b32 	%f114, %r82;
	ex2.approx.ftz.f32 	%f115, %f113;
	mul.f32 	%f222, %f115, %f114;
$L__BB0_39:
	st.global.f32 	[%rd78+-8], %f222;
	add.f32 	%f20, %f16, %f222;
	ld.global.f32 	%f21, [%rd79+-4];
	setp.leu.f32 	%p29, %f21, 0fF149F2CA;
	mov.f32 	%f223, 0f00000000;
	@%p29 bra 	$L__BB0_41;
	sub.f32 	%f117, %f21, %f218;
	fma.rn.f32 	%f118, %f117, 0f3BBB989D, 0f3F000000;
	cvt.sat.f32.f32 	%f119, %f118;
	mov.f32 	%f120, 0f4B400001;
	mov.f32 	%f121, 0f437C0000;
	fma.rm.f32 	%f122, %f119, %f121, %f120;
	add.f32 	%f123, %f122, 0fCB40007F;
	neg.f32 	%f124, %f123;
	fma.rn.f32 	%f125, %f117, 0f3FB8AA3B, %f124;
	fma.rn.f32 	%f126, %f117, 0f32A57060, %f125;
	mov.b32 	%r83, %f122;
	shl.b32 	%r84, %r83, 23;
	mov.b32 	%f127, %r84;
	ex2.approx.ftz.f32 	%f128, %f126;
	mul.f32 	%f223, %f128, %f127;
$L__BB0_41:
	st.global.f32 	[%rd78+-4], %f223;
	add.f32 	%f24, %f20, %f223;
	ld.global.f32 	%f25, [%rd79];
	setp.leu.f32 	%p30, %f25, 0fF149F2CA;
	mov.f32 	%f224, 0f00000000;
	@%p30 bra 	$L__BB0_43;
	sub.f32 	%f130, %f25, %f218;
	fma.rn.f32 	%f131, %f130, 0f3BBB989D, 0f3F000000;
	cvt.sat.f32.f32 	%f132, %f131;
	mov.f32 	%f133, 0f4B400001;
	mov.f32 	%f134, 0f437C0000;
	fma.rm.f32 	%f135, %f132, %f134, %f133;
	add.f32 	%f136, %f135, 0fCB40007F;
	neg.f32 	%f137, %f136;
	fma.rn.f32 	%f138, %f130, 0f3FB8AA3B, %f137;
	fma.rn.f32 	%f139, %f130, 0f32A57060, %f138;
	mov.b32 	%r85, %f135;
	shl.b32 	%r86, %r85, 23;
	mov.b32 	%f140, %r86;
	ex2.approx.ftz.f32 	%f141, %f139;
	mul.f32 	%f224, %f141, %f140;
$L__BB0_43:
	st.global.f32 	[%rd78], %f224;
	add.f32 	%f28, %f24, %f224;
	ld.global.f32 	%f29, [%rd79+4];
	setp.leu.f32 	%p31, %f29, 0fF149F2CA;
	mov.f32 	%f225, 0f00000000;
	@%p31 bra 	$L__BB0_45;
	sub.f32 	%f143, %f29, %f218;
	fma.rn.f32 	%f144, %f143, 0f3BBB989D, 0f3F000000;
	cvt.sat.f32.f32 	%f145, %f144;
	mov.f32 	%f146, 0f4B400001;
	mov.f32 	%f147, 0f437C0000;
	fma.rm.f32 	%f148, %f145, %f147, %f146;
	add.f32 	%f149, %f148, 0fCB40007F;
	neg.f32 	%f150, %f149;
	fma.rn.f32 	%f151, %f143, 0f3FB8AA3B, %f150;
	fma.rn.f32 	%f152, %f143, 0f32A57060, %f151;
	mov.b32 	%r87, %f148;
	shl.b32 	%r88, %r87, 23;
	mov.b32 	%f153, %r88;
	ex2.approx.ftz.f32 	%f154, %f152;
	mul.f32 	%f225, %f154, %f153;
$L__BB0_45:
	st.global.f32 	[%rd78+4], %f225;
	add.f32 	%f32, %f28, %f225;
	ld.global.f32 	%f33, [%rd79+8];
	setp.leu.f32 	%p32, %f33, 0fF149F2CA;
	mov.f32 	%f226, 0f00000000;
	@%p32 bra 	$L__BB0_47;
	sub.f32 	%f156, %f33, %f218;
	fma.rn.f32 	%f157, %f156, 0f3BBB989D, 0f3F000000;
	cvt.sat.f32.f32 	%f158, %f157;
	mov.f32 	%f159, 0f4B400001;
	mov.f32 	%f160, 0f437C0000;
	fma.rm.f32 	%f161, %f158, %f160, %f159;
	add.f32 	%f162, %f161, 0fCB40007F;
	neg.f32 	%f163, %f162;
	fma.rn.f32 	%f164, %f156, 0f3FB8AA3B, %f163;
	fma.rn.f32 	%f165, %f156, 0f32A57060, %f164;
	mov.b32 	%r89, %f161;
	shl.b32 	%r90, %r89, 23;
	mov.b32 	%f166, %r90;
	ex2.approx.ftz.f32 	%f167, %f165;
	mul.f32 	%f226, %f167, %f166;
$L__BB0_47:
	st.global.f32 	[%rd78+8], %f226;
	add.f32 	%f36, %f32, %f226;
	ld.global.f32 	%f37, [%rd79+12];
	setp.leu.f32 	%p33, %f37, 0fF149F2CA;
	mov.f32 	%f227, 0f00000000;
	@%p33 bra 	$L__BB0_49;
	sub.f32 	%f169, %f37, %f218;
	fma.rn.f32 	%f170, %f169, 0f3BBB989D, 0f3F000000;
	cvt.sat.f32.f32 	%f171, %f170;
	mov.f32 	%f172, 0f4B400001;
	mov.f32 	%f173, 0f437C0000;
	fma.rm.f32 	%f174, %f171, %f173, %f172;
	add.f32 	%f175, %f174, 0fCB40007F;
	neg.f32 	%f176, %f175;
	fma.rn.f32 	%f177, %f169, 0f3FB8AA3B, %f176;
	fma.rn.f32 	%f178, %f169, 0f32A57060, %f177;
	mov.b32 	%r91, %f174;
	shl.b32 	%r92, %r91, 23;
	mov.b32 	%f179, %r92;
	ex2.approx.ftz.f32 	%f180, %f178;
	mul.f32 	%f227, %f180, %f179;
$L__BB0_49:
	st.global.f32 	[%rd78+12], %f227;
	add.f32 	%f232, %f36, %f227;
	add.s32 	%r105, %r105, 8;
	add.s64 	%rd79, %rd79, 32;
	add.s64 	%rd78, %rd78, 32;
	setp.eq.s32 	%p34, %r105, 0;
	@%p34 bra 	$L__BB0_50;
	bra.uni 	$L__BB0_33;
$L__BB0_50:
	setp.eq.s32 	%p35, %r33, 0;
	@%p35 bra 	$L__BB0_55;
	mul.wide.s32 	%rd66, %r2, 4;
	mul.wide.u32 	%rd67, %r107, 4;
	add.s64 	%rd68, %rd66, %rd67;
	add.s64 	%rd82, %rd2, %rd68;
	add.s64 	%rd81, %rd1, %rd68;
	neg.s32 	%r108, %r33;
$L__BB0_52:
	.pragma "nounroll";
	ld.global.f32 	%f44, [%rd81];
	setp.leu.f32 	%p36, %f44, 0fF149F2CA;
	mov.f32 	%f231, 0f00000000;
	@%p36 bra 	$L__BB0_54;
	sub.f32 	%f182, %f44, %f218;
	fma.rn.f32 	%f183, %f182, 0f3BBB989D, 0f3F000000;
	cvt.sat.f32.f32 	%f184, %f183;
	mov.f32 	%f185, 0f4B400001;
	mov.f32 	%f186, 0f437C0000;
	fma.rm.f32 	%f187, %f184, %f186, %f185;
	add.f32 	%f188, %f187, 0fCB40007F;
	neg.f32 	%f189, %f188;
	fma.rn.f32 	%f190, %f182, 0f3FB8AA3B, %f189;
	fma.rn.f32 	%f191, %f182, 0f32A57060, %f190;
	mov.b32 	%r93, %f187;
	shl.b32 	%r94, %r93, 23;
	mov.b32 	%f192, %r94;
	ex2.approx.ftz.f32 	%f193, %f191;
	mul.f32 	%f231, %f193, %f192;
$L__BB0_54:
	st.global.f32 	[%rd82], %f231;
	add.f32 	%f232, %f232, %f231;
	add.s64 	%rd82, %rd82, 4;
	add.s64 	%rd81, %rd81, 4;
	add.s32 	%r108, %r108, 1;
	setp.eq.s32 	%p37, %r108, 0;
	@%p37 bra 	$L__BB0_55;
	bra.uni 	$L__BB0_52;
$L__BB0_55:
	setp.lt.s32 	%p38, %r58, 1;
	setp.gt.f32 	%p39, %f232, 0f2EDBE6FF;
	rcp.rn.f32 	%f194, %f232;
	selp.f32 	%f49, %f194, 0f00000000, %p39;
	@%p38 bra 	$L__BB0_62;
	and.b32  	%r48, %r58, 7;
	setp.lt.u32 	%p40, %r58, 8;
	mov.b32 	%r112, 0;
	@%p40 bra 	$L__BB0_59;
	and.b32  	%r112, %r58, 2147483640;
	neg.s32 	%r111, %r112;
	mul.wide.s32 	%rd69, %r2, 4;
	add.s64 	%rd70, %rd69, %rd2;
	add.s64 	%rd84, %rd70, 16;
$L__BB0_58:
	.pragma "nounroll";
	ld.global.f32 	%f195, [%rd84+-16];
	mul.f32 	%f196, %f49, %f195;
	st.global.f32 	[%rd84+-16], %f196;
	ld.global.f32 	%f197, [%rd84+-12];
	mul.f32 	%f198, %f49, %f197;
	st.global.f32 	[%rd84+-12], %f198;
	ld.global.f32 	%f199, [%rd84+-8];
	mul.f32 	%f200, %f49, %f199;
	st.global.f32 	[%rd84+-8], %f200;
	ld.global.f32 	%f201, [%rd84+-4];
	mul.f32 	%f202, %f49, %f201;
	st.global.f32 	[%rd84+-4], %f202;
	ld.global.f32 	%f203, [%rd84];
	mul.f32 	%f204, %f49, %f203;
	st.global.f32 	[%rd84], %f204;
	ld.global.f32 	%f205, [%rd84+4];
	mul.f32 	%f206, %f49, %f205;
	st.global.f32 	[%rd84+4], %f206;
	ld.global.f32 	%f207, [%rd84+8];
	mul.f32 	%f208, %f49, %f207;
	st.global.f32 	[%rd84+8], %f208;
	ld.global.f32 	%f209, [%rd84+12];
	mul.f32 	%f210, %f49, %f209;
	st.global.f32 	[%rd84+12], %f210;
	add.s32 	%r111, %r111, 8;
	add.s64 	%rd84, %rd84, 32;
	setp.ne.s32 	%p41, %r111, 0;
	@%p41 bra 	$L__BB0_58;
$L__BB0_59:
	setp.eq.s32 	%p42, %r48, 0;
	@%p42 bra 	$L__BB0_62;
	mul.wide.s32 	%rd71, %r2, 4;
	mul.wide.u32 	%rd72, %r112, 4;
	add.s64 	%rd73, %rd71, %rd72;
	add.s64 	%rd85, %rd2, %rd73;
	neg.s32 	%r113, %r48;
$L__BB0_61:
	.pragma "nounroll";
	ld.global.f32 	%f211, [%rd85];
	mul.f32 	%f212, %f49, %f211;
	st.global.f32 	[%rd85], %f212;
	add.s64 	%rd85, %rd85, 4;
	add.s32 	%r113, %r113, 1;
	setp.ne.s32 	%p43, %r113, 0;
	@%p43 bra 	$L__BB0_61;
$L__BB0_62:
	ret;

}


// ===== COMPILED SASS (sm_100) =====

	.target	sm_100

	.elftype	@"ET_EXEC"


//--------------------- .note.nv.tkinfo           --------------------------
	.section	.note.nv.tkinfo,"",@"SHT_NOTE"
	.sectionflags	@"SHF_NOTE_NV_TKINFO"
	.tkinfo
        /*0018*/ 	.word	0x00000002
        /*0030*/ 	.string	""
        /*0030*/ 	.string	"ptxas"
        /*0030*/ 	.string	"Cuda compilation tools, release 13.0, V13.0.88"
        /*0030*/ 	.string	"Build cuda_13.0.r13.0/compiler.36424714_0"
        /*0030*/ 	.string	"-arch sm_100 -m 64 "



//--------------------- .note.nv.cuinfo           --------------------------
	.section	.note.nv.cuinfo,"",@"SHT_NOTE"
	.sectionflags	@"SHF_NOTE_NV_CUINFO"
        /*0018*/ 	.short	0x0002
        /*001a*/ 	.short	0x0064
        /*001c*/ 	.short	0x0082
	.zero		2


//--------------------- .nv.info                  --------------------------
	.section	.nv.info,"",@"SHT_CUDA_INFO"
	.align	4


	//----- nvinfo : EIATTR_REGCOUNT
	.align		4
        /*0000*/ 	.byte	0x04, 0x2f
        /*0002*/ 	.short	(.L_1 - .L_0)
	.align		4
.L_0:
        /*0004*/ 	.word	index@(_ZN9flashcore15cublaslt_sparse20fused_softmax_and_pvEPKfPK6__halfPS3_Pfiiiiib)
        /*0008*/ 	.word	0x0000001c


	//----- nvinfo : EIATTR_FRAME_SIZE
	.align		4
.L_1:
        /*000c*/ 	.byte	0x04, 0x11
        /*000e*/ 	.short	(.L_3 - .L_2)
	.align		4
.L_2:
        /*0010*/ 	.word	index@($__internal_0_$__cuda_sm20_rcp_rn_f32_slowpath)
        /*0014*/ 	.word	0x00000000


	//----- nvinfo : EIATTR_FRAME_SIZE
	.align		4
.L_3:
        /*0018*/ 	.byte	0x04, 0x11
        /*001a*/ 	.short	(.L_5 - .L_4)
	.align		4
.L_4:
        /*001c*/ 	.word	index@(_ZN9flashcore15cublaslt_sparse20fused_softmax_and_pvEPKfPK6__halfPS3_Pfiiiiib)
        /*0020*/ 	.word	0x00000000


	//----- nvinfo : EIATTR_MIN_STACK_SIZE
	.align		4
.L_5:
        /*0024*/ 	.byte	0x04, 0x12
        /*0026*/ 	.short	(.L_7 - .L_6)
	.align		4
.L_6:
        /*0028*/ 	.word	index@(_ZN9flashcore15cublaslt_sparse20fused_softmax_and_pvEPKfPK6__halfPS3_Pfiiiiib)
        /*002c*/ 	.word	0x00000000
.L_7:


//--------------------- .nv.compat                --------------------------
	.section	.nv.compat,"",@"SHT_CUDA_COMPAT_INFO"
	.align	4
        /*0000*/ 	.byte	0x02, 0x09, 0x00, 0x00, 0x02, 0x02, 0x01, 0x00, 0x02, 0x05, 0x05, 0x00, 0x03, 0x07, 0x01, 0x01
        /*0010*/ 	.byte	0x02, 0x03, 0x00, 0x00, 0x02, 0x06, 0x01, 0x00, 0x04, 0x0b, 0x08, 0x00, 0x01, 0x00, 0x00, 0x00
        /*0020*/ 	.byte	0x00, 0x00, 0x00, 0x00


//--------------------- .nv.info._ZN9flashcore15cublaslt_sparse20fused_softmax_and_pvEPKfPK6__halfPS3_Pfiiiiib --------------------------
	.section	.nv.info._ZN9flashcore15cublaslt_sparse20fused_softmax_and_pvEPKfPK6__halfPS3_Pfiiiiib,"",@"SHT_CUDA_INFO"
	.sectionflags	@""
	.align	4


	//----- nvinfo : EIATTR_CUDA_API_VERSION
	.align		4
        /*0000*/ 	.byte	0x04, 0x37
        /*0002*/ 	.short	(.L_9 - .L_8)
.L_8:
        /*0004*/ 	.word	0x00000082


	//----- nvinfo : EIATTR_KPARAM_INFO
	.align		4
.L_9:
        /*0008*/ 	.byte	0x04, 0x17
        /*000a*/ 	.short	(.L_11 - .L_10)
.L_10:
        /*000c*/ 	.word	0x00000000
        /*0010*/ 	.short	0x0009
        /*0012*/ 	.short	0x0034
        /*0014*/ 	.byte	0x00, 0xf0, 0x05, 0x00


	//----- nvinfo : EIATTR_KPARAM_INFO
	.align		4
.L_11:
        /*0018*/ 	.byte	0x04, 0x17
        /*001a*/ 	.short	(.L_13 - .L_12)
.L_12:
        /*001c*/ 	.word	0x00000000
        /*0020*/ 	.short	0x0008
        /*0022*/ 	.short	0x0030
        /*0024*/ 	.byte	0x00, 0xf0, 0x11, 0x00


	//----- nvinfo : EIATTR_KPARAM_INFO
	.align		4
.L_13:
        /*0028*/ 	.byte	0x04, 0x17
        /*002a*/ 	.short	(.L_15 - .L_14)
.L_14:
        /*002c*/ 	.word	0x00000000
        /*0030*/ 	.short	0x0007
        /*0032*/ 	.short	0x002c
        /*0034*/ 	.byte	0x00, 0xf0, 0x11, 0x00


	//----- nvinfo : EIATTR_KPARAM_INFO
	.align		4
.L_15:
        /*0038*/ 	.byte	0x04, 0x17
        /*003a*/ 	.short	(.L_17 - .L_16)
.L_16:
        /*003c*/ 	.word	0x00000000
        /*0040*/ 	.short	0x0006
        /*0042*/ 	.short	0x0028
        /*0044*/ 	.byte	0x00, 0xf0, 0x11, 0x00


	//----- nvinfo : EIATTR_KPARAM_INFO
	.align		4
.L_17:
        /*0048*/ 	.byte	0x04, 0x17
        /*004a*/ 	.short	(.L_19 - .L_18)
.L_18:
        /*004c*/ 	.word	0x00000000
        /*0050*/ 	.short	0x0005
        /*0052*/ 	.short	0x0024
        /*0054*/ 	.byte	0x00, 0xf0, 0x11, 0x00


	//----- nvinfo : EIATTR_KPARAM_INFO
	.align		4
.L_19:
        /*0058*/ 	.byte	0x04, 0x17
        /*005a*/ 	.short	(.L_21 - .L_20)
.L_20:
        /*005c*/ 	.word	0x00000000
        /*0060*/ 	.short	0x0004
        /*0062*/ 	.short	0x0020
        /*0064*/ 	.byte	0x00, 0xf0, 0x11, 0x00


	//----- nvinfo : EIATTR_KPARAM_INFO
	.align		4
.L_21:
        /*0068*/ 	.byte	0x04, 0x17
        /*006a*/ 	.short	(.L_23 - .L_22)
.L_22:
        /*006c*/ 	.word	0x00000000
        /*0070*/ 	.short	0x0003
        /*0072*/ 	.short	0x0018
        /*0074*/ 	.byte	0x00, 0xf5, 0x21, 0x00


	//----- nvinfo : EIATTR_KPARAM_INFO
	.align		4
.L_23:
        /*0078*/ 	.byte	0x04, 0x17
        /*007a*/ 	.short	(.L_25 - .L_24)
.L_24:
        /*007c*/ 	.word	0x00000000
        /*0080*/ 	.short	0x0002
        /*0082*/ 	.short	0x0010
        /*0084*/ 	.byte	0x00, 0xf5, 0x21, 0x00


	//----- nvinfo : EIATTR_KPARAM_INFO
	.align		4
.L_25:
        /*0088*/ 	.byte	0x04, 0x17
        /*008a*/ 	.short	(.L_27 - .L_26)
.L_26:
        /*008c*/ 	.word	0x00000000
        /*0090*/ 	.short	0x0001
        /*0092*/ 	.short	0x0008
        /*0094*/ 	.byte	0x00, 0xf5, 0x21, 0x00


	//----- nvinfo : EIATTR_KPARAM_INFO
	.align		4
.L_27:
        /*0098*/ 	.byte	0x04, 0x17
        /*009a*/ 	.short	(.L_29 - .L_28)
.L_28:
        /*009c*/ 	.word	0x00000000
        /*00a0*/ 	.short	0x0000
        /*00a2*/ 	.short	0x0000
        /*00a4*/ 	.byte	0x00, 0xf5, 0x21, 0x00


	//----- nvinfo : EIATTR_SPARSE_MMA_MASK
	.align		4
.L_29:
        /*00a8*/ 	.byte	0x03, 0x50
        /*00aa*/ 	.short	0x0000


	//----- nvinfo : EIATTR_MAXREG_COUNT
	.align		4
        /*00ac*/ 	.byte	0x03, 0x1b
        /*00ae*/ 	.short	0x00ff


	//----- nvinfo : EIATTR_MERCURY_ISA_VERSION
	.align		4
        /*00b0*/ 	.byte	0x03, 0x5f
        /*00b2*/ 	.short	0x0101


	//----- nvinfo : EIATTR_VRC_CTA_INIT_COUNT
	.align		4
        /*00b4*/ 	.byte	0x02, 0x4a
	.zero		1
	.zero		1


	//----- nvinfo : EIATTR_EXIT_INSTR_OFFSETS
	.align		4
        /*00b8*/ 	.byte	0x04, 0x1c
        /*00ba*/ 	.short	(.L_31 - .L_30)


	//   ....[0]....
.L_30:
        /*00bc*/ 	.word	0x00000070


	//   ....[1]....
        /*00c0*/ 	.word	0x00002d70


	//   ....[2]....
        /*00c4*/ 	.word	0x00003050


	//   ....[3]....
        /*00c8*/ 	.word	0x00003160


	//----- nvinfo : EIATTR_CRS_STACK_SIZE
	.align		4
.L_31:
        /*00cc*/ 	.byte	0x04, 0x1e
        /*00ce*/ 	.short	(.L_33 - .L_32)
.L_32:
        /*00d0*/ 	.word	0x00000000


	//----- nvinfo : EIATTR_CBANK_PARAM_SIZE
	.align		4
.L_33:
        /*00d4*/ 	.byte	0x03, 0x19
        /*00d6*/ 	.short	0x0035


	//----- nvinfo : EIATTR_PARAM_CBANK
	.align		4
        /*00d8*/ 	.byte	0x04, 0x0a
        /*00da*/ 	.short	(.L_35 - .L_34)
	.align		4
.L_34:
        /*00dc*/ 	.word	index@(.nv.constant0._ZN9flashcore15cublaslt_sparse20fused_softmax_and_pvEPKfPK6__halfPS3_Pfiiiiib)
        /*00e0*/ 	.short	0x0380
        /*00e2*/ 	.short	0x0035


	//----- nvinfo : EIATTR_SW_WAR
	.align		4
.L_35:
        /*00e4*/ 	.byte	0x04, 0x36
        /*00e6*/ 	.short	(.L_37 - .L_36)
.L_36:
        /*00e8*/ 	.word	0x00000008
.L_37:


//--------------------- .nv.callgraph             --------------------------
	.section	.nv.callgraph,"",@"SHT_CUDA_CALLGRAPH"
	.align	4
	.sectionentsize	8
	.align		4
        /*0000*/ 	.word	0x00000000
	.align		4
        /*0004*/ 	.word	0xffffffff
	.align		4
        /*0008*/ 	.word	0x00000000
	.align		4
        /*000c*/ 	.word	0xfffffffe
	.align		4
        /*0010*/ 	.word	0x00000000
	.align		4
        /*0014*/ 	.word	0xfffffffd
	.align		4
        /*0018*/ 	.word	0x00000000
	.align		4
        /*001c*/ 	.word	0xfffffffc


//--------------------- .text._ZN9flashcore15cublaslt_sparse20fused_softmax_and_pvEPKfPK6__halfPS3_Pfiiiiib --------------------------
	.section	.text._ZN9flashcore15cublaslt_sparse20fused_softmax_and_pvEPKfPK6__halfPS3_Pfiiiiib,"ax",@progbits
	.align	128
        .global         _ZN9flashcore15cublaslt_sparse20fused_softmax_and_pvEPKfPK6__halfPS3_Pfiiiiib
        .type           _ZN9flashcore15cublaslt_sparse20fused_softmax_and_pvEPKfPK6__halfPS3_Pfiiiiib,@function
        .size           _ZN9flashcore15cublaslt_sparse20fused_softmax_and_pvEPKfPK6__halfPS3_Pfiiiiib,(.L_x_47 - _ZN9flashcore15cublaslt_sparse20fused_softmax_and_pvEPKfPK6__halfPS3_Pfiiiiib)
        .other          _ZN9flashcore15cublaslt_sparse20fused_softmax_and_pvEPKfPK6__halfPS3_Pfiiiiib,@"STO_CUDA_ENTRY STV_DEFAULT"
_ZN9flashcore15cublaslt_sparse20fused_softmax_and_pvEPKfPK6__halfPS3_Pfiiiiib:
.text._ZN9flashcore15cublaslt_sparse20fused_softmax_and_pvEPKfPK6__halfPS3_Pfiiiiib:
[----:B------:R-:W-:Y:S01]  /*0000*/  LDC R1, c[0x0][0x37c] ;  /* 0x0000df00ff017b82 */ /* 0x000fe20000000800 */
[----:B------:R-:W0:Y:S07]  /*0010*/  S2R R0, SR_TID.X ;  /* 0x0000000000007919 */ /* 0x000e2e0000002100 */
[----:B------:R-:W0:Y:S01]  /*0020*/  S2UR UR4, SR_CTAID.Y ;  /* 0x00000000000479c3 */ /* 0x000e220000002600 */
[----:B------:R-:W1:Y:S07]  /*0030*/  LDCU UR5, c[0x0][0x3a8] ;  /* 0x00007500ff0577ac */ /* 0x000e6e0008000800 */
[----:B------:R-:W0:Y:S02]  /*0040*/  LDC R3, c[0x0][0x360] ;  /* 0x0000d800ff037b82 */ /* 0x000e240000000800 */
[----:B0-----:R-:W-:-:S05]  /*0050*/  IMAD R3, R3, UR4, R0 ;  /* 0x0000000403037c24 */ /* 0x001fca000f8e0200 */
[----:B-1----:R-:W-:-:S13]  /*0060*/  ISETP.GE.AND P0, PT, R3, UR5, PT ;  /* 0x0000000503007c0c */ /* 0x002fda000bf06270 */
[----:B------:R-:W-:Y:S05]  /*0070*/  @P0 EXIT ;  /* 0x000000000000094d */ /* 0x000fea0003800000 */
[----:B------:R-:W0:Y:S01]  /*0080*/  S2R R0, SR_CTAID.X ;  /* 0x0000000000007919 */ /* 0x000e220000002500 */
[----:B------:R-:W1:Y:S01]  /*0090*/  LDCU.U8 UR4, c[0x0][0x3b4] ;  /* 0x00007680ff0477ac */ /* 0x000e620008000000 */
[----:B------:R-:W2:Y:S01]  /*00a0*/  LDC R8, c[0x0][0x3ac] ;  /* 0x0000eb00ff087b82 */ /* 0x000ea20000000800 */
[----:B------:R-:W3:Y:S01]  /*00b0*/  LDCU.64 UR8, c[0x0][0x358] ;  /* 0x00006b00ff0877ac */ /* 0x000ee20008000a00 */
[----:B-1----:R-:W-:-:S04]  /*00c0*/  UPRMT UR4, UR4, 0x8880, URZ ;  /* 0x0000888004047896 */ /* 0x002fc800080000ff */
[----:B------:R-:W-:Y:S01]  /*00d0*/  UISETP.NE.AND UP0, UPT, UR4, URZ, UPT ;  /* 0x000000ff0400728c */ /* 0x000fe2000bf05270 */
[----:B0-----:R-:W-:-:S04]  /*00e0*/  IMAD R5, R0, UR5, R3 ;  /* 0x0000000500057c24 */ /* 0x001fc8000f8e0203 */
[----:B--2---:R-:W-:-:S04]  /*00f0*/  IMAD R4, R5, R8, RZ ;  /* 0x0000000805047224 */ /* 0x004fc800078e02ff */
[----:B---3--:R-:W-:Y:S05]  /*0100*/  BRA.U !UP0, `(.L_x_0) ;  /* 0x00000005087c7547 */ /* 0x008fea000b800000 */
[----:B------:R-:W-:Y:S01]  /*0110*/  ISETP.GT.AND P0, PT, R8, RZ, PT ;  /* 0x000000ff0800720c */ /* 0x000fe20003f04270 */
[----:B------:R-:W-:Y:S01]  /*0120*/  BSSY.RECONVERGENT B0, `(.L_x_0) ;  /* 0x000005d000007945 */ /* 0x000fe20003800200 */
[----:B------:R-:W-:-:S04]  /*0130*/  VIADDMNMX.U32 R3, R3, 0x1, R8, PT ;  /* 0x0000000103037846 */ /* 0x000fc80003800008 */
[----:B------:R-:W-:-:S04]  /*0140*/  SEL R5, R3, RZ, P0 ;  /* 0x000000ff03057207 */ /* 0x000fc80000000000 */
[----:B------:R-:W-:-:S13]  /*0150*/  ISETP.GE.AND P0, PT, R5, R8, PT ;  /* 0x000000080500720c */ /* 0x000fda0003f06270 */
[----:B------:R-:W-:Y:S05]  /*0160*/  @P0 BRA `(.L_x_1) ;  /* 0x0000000400600947 */ /* 0x000fea0003800000 */
[CC--:B------:R-:W-:Y:S01]  /*0170*/  IADD3 R2, PT, PT, R5.reuse, -R8.reuse, RZ ;  /* 0x8000000805027210 */ /* 0x0c0fe20007ffe0ff */
[----:B------:R-:W-:Y:S01]  /*0180*/  BSSY.RECONVERGENT B1, `(.L_x_2) ;  /* 0x0000027000017945 */ /* 0x000fe20003800200 */
[----:B------:R-:W-:Y:S02]  /*0190*/  IADD3 R0, PT, PT, -R5, R8, RZ ;  /* 0x0000000805007210 */ /* 0x000fe40007ffe1ff */
[----:B------:R-:W-:Y:S02]  /*01a0*/  ISETP.GT.U32.AND P1, PT, R2, -0x10, PT ;  /* 0xfffffff00200780c */ /* 0x000fe40003f24070 */
[----:B------:R-:W-:-:S04]  /*01b0*/  LOP3.LUT R11, R0, 0xf, RZ, 0xc0, !PT ;  /* 0x0000000f000b7812 */ /* 0x000fc800078ec0ff */
[----:B------:R-:W-:-:S07]  /*01c0*/  ISETP.NE.AND P0, PT, R11, RZ, PT ;  /* 0x000000ff0b00720c */ /* 0x000fce0003f05270 */
[----:B------:R-:W-:Y:S06]  /*01d0*/  @P1 BRA `(.L_x_3) ;  /* 0x0000000000841947 */ /* 0x000fec0003800000 */
[----:B------:R-:W0:Y:S01]  /*01e0*/  LDCU.64 UR4, c[0x0][0x380] ;  /* 0x00007000ff0477ac */ /* 0x000e220008000a00 */
[----:B------:R-:W-:-:S04]  /*01f0*/  IMAD.WIDE.U32 R2, R5, 0x4, RZ ;  /* 0x0000000405027825 */ /* 0x000fc800078e00ff */
[----:B------:R-:W-:Y:S02]  /*0200*/  IMAD.MOV.U32 R9, RZ, RZ, -0x800000 ;  /* 0xff800000ff097424 */ /* 0x000fe400078e00ff */
[----:B------:R-:W-:-:S03]  /*0210*/  IMAD.WIDE R2, R4, 0x4, R2 ;  /* 0x0000000404027825 */ /* 0x000fc600078e0202 */
[----:B0-----:R-:W-:Y:S02]  /*0220*/  IADD3 R7, P1, PT, R2, UR4, RZ ;  /* 0x0000000402077c10 */ /* 0x001fe4000ff3e0ff */
[----:B------:R-:W-:Y:S02]  /*0230*/  LOP3.LUT R2, R0, 0xfffffff0, RZ, 0xc0, !PT ;  /* 0xfffffff000027812 */ /* 0x000fe400078ec0ff */
[----:B------:R-:W-:Y:S02]  /*0240*/  IADD3 R7, P2, PT, R7, 0x20, RZ ;  /* 0x0000002007077810 */ /* 0x000fe40007f5e0ff */
[----:B------:R-:W-:Y:S02]  /*0250*/  IADD3 R6, PT, PT, -R2, RZ, RZ ;  /* 0x000000ff02067210 */ /* 0x000fe40007ffe1ff */
[----:B------:R-:W-:-:S09]  /*0260*/  IADD3.X R10, PT, PT, RZ, UR5, R3, P2, P1 ;  /* 0x00000005ff0a7c10 */ /* 0x000fd200097e2403 */
.L_x_4:
[----:B0-----:R-:W-:Y:S01]  /*0270*/  MOV R2, R7 ;  /* 0x0000000700027202 */ /* 0x001fe20000000f00 */
[----:B------:R-:W-:Y:S01]  /*0280*/  IMAD.MOV.U32 R3, RZ, RZ, R10 ;  /* 0x000000ffff037224 */ /* 0x000fe200078e000a */
[----:B------:R-:W-:Y:S01]  /*0290*/  IADD3 R6, PT, PT, R6, 0x10, RZ ;  /* 0x0000001006067810 */ /* 0x000fe20007ffe0ff */
[----:B------:R-:W-:Y:S01]  /*02a0*/  VIADD R5, R5, 0x10 ;  /* 0x0000001005057836 */ /* 0x000fe20000000000 */
[----:B------:R-:W-:Y:S02]  /*02b0*/  IADD3 R7, P2, PT, R2, 0x40, RZ ;  /* 0x0000004002077810 */ /* 0x000fe40007f5e0ff */
[----:B------:R0:W-:Y:S01]  /*02c0*/  STG.E desc[UR8][R2.64+-0x20], R9 ;  /* 0xffffe00902007986 */ /* 0x0001e2000c101908 */
[----:B------:R-:W-:Y:S02]  /*02d0*/  ISETP.NE.AND P1, PT, R6, RZ, PT ;  /* 0x000000ff0600720c */ /* 0x000fe40003f25270 */
[----:B------:R-:W-:Y:S01]  /*02e0*/  IADD3.X R10, PT, PT, RZ, R3, RZ, P2, !PT ;  /* 0x00000003ff0a7210 */ /* 0x000fe200017fe4ff */
[----:B------:R0:W-:Y:S04]  /*02f0*/  STG.E desc[UR8][R2.64+-0x1c], R9 ;  /* 0xffffe40902007986 */ /* 0x0001e8000c101908 */
        /* <DEDUP_REMOVED lines=13> */
[----:B------:R0:W-:Y:S01]  /*03d0*/  STG.E desc[UR8][R2.64+0x1c], R9 ;  /* 0x00001c0902007986 */ /* 0x0001e2000c101908 */
[----:B------:R-:W-:Y:S05]  /*03e0*/  @P1 BRA `(.L_x_4) ;  /* 0xfffffffc00a01947 */ /* 0x000fea000383ffff */
.L_x_3:
[----:B------:R-:W-:Y:S05]  /*03f0*/  BSYNC.RECONVERGENT B1 ;  /* 0x0000000000017941 */ /* 0x000fea0003800200 */
.L_x_2:
[----:B------:R-:W-:Y:S05]  /*0400*/  @!P0 BRA `(.L_x_1) ;  /* 0x0000000000b88947 */ /* 0x000fea0003800000 */
[----:B0-----:R-:W0:Y:S01]  /*0410*/  LDC.64 R2, c[0x0][0x380] ;  /* 0x0000e000ff027b82 */ /* 0x001e220000000a00 */
[----:B------:R-:W-:Y:S01]  /*0420*/  ISETP.GE.U32.AND P0, PT, R11, 0x8, PT ;  /* 0x000000080b00780c */ /* 0x000fe20003f06070 */
[----:B------:R-:W-:Y:S01]  /*0430*/  IMAD.WIDE R6, R4, 0x4, RZ ;  /* 0x0000000404067825 */ /* 0x000fe200078e02ff */
[----:B------:R-:W-:Y:S01]  /*0440*/  LOP3.LUT R14, R0, 0x7, RZ, 0xc0, !PT ;  /* 0x00000007000e7812 */ /* 0x000fe200078ec0ff */
[----:B------:R-:W-:Y:S03]  /*0450*/  BSSY.RECONVERGENT B1, `(.L_x_5) ;  /* 0x0000010000017945 */ /* 0x000fe60003800200 */
[----:B------:R-:W-:Y:S02]  /*0460*/  ISETP.NE.AND P1, PT, R14, RZ, PT ;  /* 0x000000ff0e00720c */ /* 0x000fe40003f25270 */
[----:B0-----:R-:W-:-:S04]  /*0470*/  IADD3 R10, P2, PT, R6, R2, RZ ;  /* 0x00000002060a7210 */ /* 0x001fc80007f5e0ff */
[----:B------:R-:W-:Y:S01]  /*0480*/  IADD3.X R11, PT, PT, R7, R3, RZ, P2, !PT ;  /* 0x00000003070b7210 */ /* 0x000fe200017fe4ff */
[----:B------:R-:W-:Y:S08]  /*0490*/  @!P0 BRA `(.L_x_6) ;  /* 0x00000000002c8947 */ /* 0x000ff00003800000 */
[----:B------:R-:W-:Y:S01]  /*04a0*/  MOV R9, 0xff800000 ;  /* 0xff80000000097802 */ /* 0x000fe20000000f00 */
[----:B------:R-:W-:-:S04]  /*04b0*/  IMAD.WIDE.U32 R12, R5, 0x4, R10 ;  /* 0x00000004050c7825 */ /* 0x000fc800078e000a */
[----:B------:R-:W-:Y:S01]  /*04c0*/  VIADD R5, R5, 0x8 ;  /* 0x0000000805057836 */ /* 0x000fe20000000000 */
[----:B------:R0:W-:Y:S04]  /*04d0*/  STG.E desc[UR8][R12.64], R9 ;  /* 0x000000090c007986 */ /* 0x0001e8000c101908 */
[----:B------:R0:W-:Y:S04]  /*04e0*/  STG.E desc[UR8][R12.64+0x4], R9 ;  /* 0x000004090c007986 */ /* 0x0001e8000c101908 */
[----:B------:R0:W-:Y:S04]  /*04f0*/  STG.E desc[UR8][R12.64+0x8], R9 ;  /* 0x000008090c007986 */ /* 0x0001e8000c101908 */
[----:B------:R0:W-:Y:S04]  /*0500*/  STG.E desc[UR8][R12.64+0xc], R9 ;  /* 0x00000c090c007986 */ /* 0x0001e8000c101908 */
[----:B------:R0:W-:Y:S04]  /*0510*/  STG.E desc[UR8][R12.64+0x10], R9 ;  /* 0x000010090c007986 */ /* 0x0001e8000c101908 */
[----:B------:R0:W-:Y:S04]  /*0520*/  STG.E desc[UR8][R12.64+0x14], R9 ;  /* 0x000014090c007986 */ /* 0x0001e8000c101908 */
[----:B------:R0:W-:Y:S04]  /*0530*/  STG.E desc[UR8][R12.64+0x18], R9 ;  /* 0x000018090c007986 */ /* 0x0001e8000c101908 */
[----:B------:R0:W-:Y:S02]  /*0540*/  STG.E desc[UR8][R12.64+0x1c], R9 ;  /* 0x00001c090c007986 */ /* 0x0001e4000c101908 */
.L_x_6:
[----:B------:R-:W-:Y:S05]  /*0550*/  BSYNC.RECONVERGENT B1 ;  /* 0x0000000000017941 */ /* 0x000fea0003800200 */
.L_x_5:
[----:B------:R-:W-:Y:S05]  /*0560*/  @!P1 BRA `(.L_x_1) ;  /* 0x0000000000609947 */ /* 0x000fea0003800000 */
[----:B------:R-:W-:Y:S02]  /*0570*/  ISETP.GE.U32.AND P0, PT, R14, 0x4, PT ;  /* 0x000000040e00780c */ /* 0x000fe40003f06070 */
[----:B------:R-:W-:-:S04]  /*0580*/  LOP3.LUT R0, R0, 0x3, RZ, 0xc0, !PT ;  /* 0x0000000300007812 */ /* 0x000fc800078ec0ff */
[----:B------:R-:W-:-:S07]  /*0590*/  ISETP.NE.AND P1, PT, R0, RZ, PT ;  /* 0x000000ff0000720c */ /* 0x000fce0003f25270 */
[C---:B------:R-:W-:Y:S01]  /*05a0*/  @P0 IMAD.WIDE.U32 R10, R5.reuse, 0x4, R10 ;  /* 0x00000004050a0825 */ /* 0x040fe200078e000a */
[----:B0-----:R-:W-:Y:S02]  /*05b0*/  @P0 MOV R9, 0xff800000 ;  /* 0xff80000000090802 */ /* 0x001fe40000000f00 */
[----:B------:R-:W-:-:S03]  /*05c0*/  @P0 IADD3 R5, PT, PT, R5, 0x4, RZ ;  /* 0x0000000405050810 */ /* 0x000fc60007ffe0ff */
[----:B------:R1:W-:Y:S04]  /*05d0*/  @P0 STG.E desc[UR8][R10.64], R9 ;  /* 0x000000090a000986 */ /* 0x0003e8000c101908 */
[----:B------:R1:W-:Y:S04]  /*05e0*/  @P0 STG.E desc[UR8][R10.64+0x4], R9 ;  /* 0x000004090a000986 */ /* 0x0003e8000c101908 */
[----:B------:R1:W-:Y:S04]  /*05f0*/  @P0 STG.E desc[UR8][R10.64+0x8], R9 ;  /* 0x000008090a000986 */ /* 0x0003e8000c101908 */
[----:B------:R1:W-:Y:S01]  /*0600*/  @P0 STG.E desc[UR8][R10.64+0xc], R9 ;  /* 0x00000c090a000986 */ /* 0x0003e2000c101908 */
[----:B------:R-:W-:Y:S05]  /*0610*/  @!P1 BRA `(.L_x_1) ;  /* 0x0000000000349947 */ /* 0x000fea0003800000 */
[----:B------:R-:W-:Y:S01]  /*0620*/  IMAD.WIDE.U32 R6, R5, 0x4, R6 ;  /* 0x0000000405067825 */ /* 0x000fe200078e0006 */
[----:B-1----:R-:W-:-:S03]  /*0630*/  MOV R9, 0xff800000 ;  /* 0xff80000000097802 */ /* 0x002fc60000000f00 */
[----:B------:R-:W-:Y:S01]  /*0640*/  IMAD.MOV R0, RZ, RZ, -R0 ;  /* 0x000000ffff007224 */ /* 0x000fe200078e0a00 */
[----:B------:R-:W-:-:S04]  /*0650*/  IADD3 R5, P0, PT, R6, R2, RZ ;  /* 0x0000000206057210 */ /* 0x000fc80007f1e0ff */
[----:B------:R-:W-:-:S09]  /*0660*/  IADD3.X R6, PT, PT, R7, R3, RZ, P0, !PT ;  /* 0x0000000307067210 */ /* 0x000fd200007fe4ff */
.L_x_7:
[----:B------:R-:W-:Y:S01]  /*0670*/  IMAD.MOV.U32 R2, RZ, RZ, R5 ;  /* 0x000000ffff027224 */ /* 0x000fe200078e0005 */
[----:B------:R-:W-:Y:S02]  /*0680*/  MOV R3, R6 ;  /* 0x0000000600037202 */ /* 0x000fe40000000f00 */
[----:B------:R-:W-:Y:S02]  /*0690*/  IADD3 R0, PT, PT, R0, 0x1, RZ ;  /* 0x0000000100007810 */ /* 0x000fe40007ffe0ff */
[----:B------:R-:W-:Y:S01]  /*06a0*/  IADD3 R5, P1, PT, R5, 0x4, RZ ;  /* 0x0000000405057810 */ /* 0x000fe20007f3e0ff */
[----:B------:R2:W-:Y:S01]  /*06b0*/  STG.E desc[UR8][R2.64], R9 ;  /* 0x0000000902007986 */ /* 0x0005e2000c101908 */
[----:B------:R-:W-:-:S03]  /*06c0*/  ISETP.NE.AND P0, PT, R0, RZ, PT ;  /* 0x000000ff0000720c */ /* 0x000fc60003f05270 */
[----:B------:R-:W-:-:S10]  /*06d0*/  IMAD.X R6, RZ, RZ, R6, P1 ;  /* 0x000000ffff067224 */ /* 0x000fd400008e0606 */
[----:B--2---:R-:W-:Y:S05]  /*06e0*/  @P0 BRA `(.L_x_7) ;  /* 0xfffffffc00e00947 */ /* 0x004fea000383ffff */
.L_x_1:
[----:B------:R-:W-:Y:S05]  /*06f0*/  BSYNC.RECONVERGENT B0 ;  /* 0x0000000000007941 */ /* 0x000fea0003800200 */
.L_x_0:
[----:B------:R-:W-:Y:S02]  /*0700*/  ISETP.GE.AND P0, PT, R8, 0x1, PT ;  /* 0x000000010800780c */ /* 0x000fe40003f06270 */
[----:B------:R-:W-:-:S11]  /*0710*/  MOV R0, 0xff800000 ;  /* 0xff80000000007802 */ /* 0x000fd60000000f00 */
[----:B------:R-:W-:Y:S05]  /*0720*/  @!P0 BRA `(.L_x_8) ;  /* 0x0000000000bc8947 */ /* 0x000fea0003800000 */
[C---:B------:R-:W-:Y:S01]  /*0730*/  ISETP.GE.U32.AND P2, PT, R8.reuse, 0x8, PT ;  /* 0x000000080800780c */ /* 0x040fe20003f46070 */
[----:B------:R-:W-:Y:S01]  /*0740*/  IMAD.MOV.U32 R6, RZ, RZ, RZ ;  /* 0x000000ffff067224 */ /* 0x000fe200078e00ff */
[----:B------:R-:W-:Y:S02]  /*0750*/  LOP3.LUT R5, R8, 0x7, RZ, 0xc0, !PT ;  /* 0x0000000708057812 */ /* 0x000fe400078ec0ff */
[----:B------:R-:W-:Y:S02]  /*0760*/  MOV R0, 0xff800000 ;  /* 0xff80000000007802 */ /* 0x000fe40000000f00 */
[----:B------:R-:W-:-:S07]  /*0770*/  ISETP.NE.AND P1, PT, R5, RZ, PT ;  /* 0x000000ff0500720c */ /* 0x000fce0003f25270 */
[----:B------:R-:W-:Y:S06]  /*0780*/  @!P2 BRA `(.L_x_9) ;  /* 0x000000000068a947 */ /* 0x000fec0003800000 */
[----:B0-----:R-:W0:Y:S01]  /*0790*/  LDC.64 R2, c[0x0][0x380] ;  /* 0x0000e000ff027b82 */ /* 0x001e220000000a00 */
[----:B------:R-:W-:Y:S02]  /*07a0*/  LOP3.LUT R6, R8, 0x7ffffff8, RZ, 0xc0, !PT ;  /* 0x7ffffff808067812 */ /* 0x000fe400078ec0ff */
[----:B------:R-:W-:Y:S02]  /*07b0*/  MOV R0, 0xff800000 ;  /* 0xff80000000007802 */ /* 0x000fe40000000f00 */
[----:B------:R-:W-:Y:S01]  /*07c0*/  IADD3 R7, PT, PT, -R6, RZ, RZ ;  /* 0x000000ff06077210 */ /* 0x000fe20007ffe1ff */
[----:B0-----:R-:W-:-:S03]  /*07d0*/  IMAD.WIDE R2, R4, 0x4, R2 ;  /* 0x0000000404027825 */ /* 0x001fc600078e0202 */
[----:B-1----:R-:W-:-:S05]  /*07e0*/  IADD3 R10, P2, PT, R2, 0x10, RZ ;  /* 0x00000010020a7810 */ /* 0x002fca0007f5e0ff */
[----:B------:R-:W-:-:S08]  /*07f0*/  IMAD.X R11, RZ, RZ, R3, P2 ;  /* 0x000000ffff0b7224 */ /* 0x000fd000010e0603 */
.L_x_10:
[----:B------:R-:W-:Y:S02]  /*0800*/  MOV R2, R10 ;  /* 0x0000000a00027202 */ /* 0x000fe40000000f00 */
[----:B------:R-:W-:-:S05]  /*0810*/  MOV R3, R11 ;  /* 0x0000000b00037202 */ /* 0x000fca0000000f00 */
[----:B------:R-:W2:Y:S04]  /*0820*/  LDG.E R9, desc[UR8][R2.64+-0x10] ;  /* 0xfffff00802097981 */ /* 0x000ea8000c1e1900 */
[----:B------:R-:W2:Y:S04]  /*0830*/  LDG.E R10, desc[UR8][R2.64+-0xc] ;  /* 0xfffff408020a7981 */ /* 0x000ea8000c1e1900 */
[----:B------:R-:W3:Y:S04]  /*0840*/  LDG.E R12, desc[UR8][R2.64+-0x8] ;  /* 0xfffff808020c7981 */ /* 0x000ee8000c1e1900 */
[----:B------:R-:W3:Y:S04]  /*0850*/  LDG.E R11, desc[UR8][R2.64+-0x4] ;  /* 0xfffffc08020b7981 */ /* 0x000ee8000c1e1900 */
[----:B------:R-:W4:Y:S04]  /*0860*/  LDG.E R14, desc[UR8][R2.64] ;  /* 0x00000008020e7981 */ /* 0x000f28000c1e1900 */
[----:B------:R-:W4:Y:S04]  /*0870*/  LDG.E R13, desc[UR8][R2.64+0x4] ;  /* 0x00000408020d7981 */ /* 0x000f28000c1e1900 */
[----:B------:R-:W5:Y:S04]  /*0880*/  LDG.E R16, desc[UR8][R2.64+0x8] ;  /* 0x0000080802107981 */ /* 0x000f68000c1e1900 */
[----:B------:R-:W5:Y:S01]  /*0890*/  LDG.E R15, desc[UR8][R2.64+0xc] ;  /* 0x00000c08020f7981 */ /* 0x000f62000c1e1900 */
[----:B------:R-:W-:-:S05]  /*08a0*/  VIADD R7, R7, 0x8 ;  /* 0x0000000807077836 */ /* 0x000fca0000000000 */
[----:B------:R-:W-:Y:S02]  /*08b0*/  ISETP.NE.AND P2, PT, R7, RZ, PT ;  /* 0x000000ff0700720c */ /* 0x000fe40003f45270 */
[----:B--2---:R-:W-:Y:S02]  /*08c0*/  FMNMX3 R9, R0, R9, R10, !PT ;  /* 0x0000000900097276 */ /* 0x004fe4000780000a */
[----:B------:R-:W-:Y:S02]  /*08d0*/  IADD3 R10, P3, PT, R2, 0x20, RZ ;  /* 0x00000020020a7810 */ /* 0x000fe40007f7e0ff */
[----:B---3--:R-:W-:Y:S02]  /*08e0*/  FMNMX3 R9, R9, R12, R11, !PT ;  /* 0x0000000c09097276 */ /* 0x008fe4000780000b */
[----:B------:R-:W-:Y:S02]  /*08f0*/  IADD3.X R11, PT, PT, RZ, R3, RZ, P3, !PT ;  /* 0x00000003ff0b7210 */ /* 0x000fe40001ffe4ff */
[----:B----4-:R-:W-:-:S04]  /*0900*/  FMNMX3 R9, R9, R14, R13, !PT ;  /* 0x0000000e09097276 */ /* 0x010fc8000780000d */
[----:B-----5:R-:W-:Y:S01]  /*0910*/  FMNMX3 R0, R9, R16, R15, !PT ;  /* 0x0000001009007276 */ /* 0x020fe2000780000f */
[----:B------:R-:W-:Y:S06]  /*0920*/  @P2 BRA `(.L_x_10) ;  /* 0xfffffffc00b42947 */ /* 0x000fec000383ffff */
.L_x_9:
[----:B------:R-:W-:Y:S05]  /*0930*/  @!P1 BRA `(.L_x_8) ;  /* 0x0000000000389947 */ /* 0x000fea0003800000 */
[----:B------:R-:W2:Y:S01]  /*0940*/  LDCU.64 UR4, c[0x0][0x380] ;  /* 0x00007000ff0477ac */ /* 0x000ea20008000a00 */
[----:B0-----:R-:W-:Y:S01]  /*0950*/  IMAD.WIDE.U32 R2, R6, 0x4, RZ ;  /* 0x0000000406027825 */ /* 0x001fe200078e00ff */
[----:B------:R-:W-:-:S03]  /*0960*/  IADD3 R5, PT, PT, -R5, RZ, RZ ;  /* 0x000000ff05057210 */ /* 0x000fc60007ffe1ff */
[----:B------:R-:W-:-:S03]  /*0970*/  IMAD.WIDE R2, R4, 0x4, R2 ;  /* 0x0000000404027825 */ /* 0x000fc600078e0202 */
[----:B--2---:R-:W-:-:S04]  /*0980*/  IADD3 R2, P1, PT, R2, UR4, RZ ;  /* 0x0000000402027c10 */ /* 0x004fc8000ff3e0ff */
[----:B------:R-:W-:-:S09]  /*0990*/  IADD3.X R7, PT, PT, R3, UR5, RZ, P1, !PT ;  /* 0x0000000503077c10 */ /* 0x000fd20008ffe4ff */
.L_x_11:
[----:B------:R-:W-:-:S06]  /*09a0*/  IMAD.MOV.U32 R3, RZ, RZ, R7 ;  /* 0x000000ffff037224 */ /* 0x000fcc00078e0007 */
[----:B------:R0:W2:Y:S01]  /*09b0*/  LDG.E R3, desc[UR8][R2.64] ;  /* 0x0000000802037981 */ /* 0x0000a2000c1e1900 */
[----:B------:R-:W-:-:S04]  /*09c0*/  IADD3 R5, PT, PT, R5, 0x1, RZ ;  /* 0x0000000105057810 */ /* 0x000fc80007ffe0ff */
[----:B------:R-:W-:Y:S02]  /*09d0*/  ISETP.NE.AND P1, PT, R5, RZ, PT ;  /* 0x000000ff0500720c */ /* 0x000fe40003f25270 */
[----:B0-----:R-:W-:-:S04]  /*09e0*/  IADD3 R2, P2, PT, R2, 0x4, RZ ;  /* 0x0000000402027810 */ /* 0x001fc80007f5e0ff */
[----:B------:R-:W-:Y:S02]  /*09f0*/  IADD3.X R7, PT, PT, RZ, R7, RZ, P2, !PT ;  /* 0x00000007ff077210 */ /* 0x000fe400017fe4ff */
[----:B--2---:R-:W-:-:S05]  /*0a00*/  FMNMX R0, R3, R0, !PT ;  /* 0x0000000003007209 */ /* 0x004fca0007800000 */
[----:B------:R-:W-:Y:S05]  /*0a10*/  @P1 BRA `(.L_x_11) ;  /* 0xfffffffc00e01947 */ /* 0x000fea000383ffff */
.L_x_8:
[----:B------:R-:W-:Y:S01]  /*0a20*/  FSETP.GT.AND P1, PT, R0, -1.00000001504746621988e+30, PT ;  /* 0xf149f2ca0000780b */ /* 0x000fe20003f24000 */
[----:B------:R-:W-:Y:S01]  /*0a30*/  BSSY.RECONVERGENT B0, `(.L_x_12) ;  /* 0x0000222000007945 */ /* 0x000fe20003800200 */
[----:B0-----:R-:W-:-:S11]  /*0a40*/  IMAD.MOV.U32 R2, RZ, RZ, RZ ;  /* 0x000000ffff027224 */ /* 0x001fd600078e00ff */
[----:B------:R-:W-:Y:S05]  /*0a50*/  @P1 BRA `(.L_x_13) ;  /* 0x0000000000ac1947 */ /* 0x000fea0003800000 */
[----:B------:R-:W-:Y:S05]  /*0a60*/  @!P0 BRA `(.L_x_14) ;  /* 0x0000002000788947 */ /* 0x000fea0003800000 */
[C---:B------:R-:W-:Y:S01]  /*0a70*/  ISETP.GE.U32.AND P0, PT, R8.reuse, 0x8, PT ;  /* 0x000000080800780c */ /* 0x040fe20003f06070 */
[----:B------:R-:W-:Y:S01]  /*0a80*/  HFMA2 R0, -RZ, RZ, 0, 0 ;  /* 0x00000000ff007431 */ /* 0x000fe200000001ff */
[----:B-1----:R-:W-:-:S04]  /*0a90*/  LOP3.LUT R9, R8, 0x7, RZ, 0xc0, !PT ;  /* 0x0000000708097812 */ /* 0x002fc800078ec0ff */
[----:B------:R-:W-:-:S07]  /*0aa0*/  ISETP.NE.AND P2, PT, R9, RZ, PT ;  /* 0x000000ff0900720c */ /* 0x000fce0003f45270 */
[----:B------:R-:W-:Y:S06]  /*0ab0*/  @!P0 BRA `(.L_x_15) ;  /* 0x0000000000548947 */ /* 0x000fec0003800000 */
[----:B------:R-:W0:Y:S01]  /*0ac0*/  LDC.64 R6, c[0x0][0x398] ;  /* 0x0000e600ff067b82 */ /* 0x000e220000000a00 */
[----:B------:R-:W-:-:S04]  /*0ad0*/  LOP3.LUT R0, R8, 0x7ffffff8, RZ, 0xc0, !PT ;  /* 0x7ffffff808007812 */ /* 0x000fc800078ec0ff */
[----:B------:R-:W-:Y:S01]  /*0ae0*/  IADD3 R3, PT, PT, -R0, RZ, RZ ;  /* 0x000000ff00037210 */ /* 0x000fe20007ffe1ff */
[----:B0-----:R-:W-:-:S03]  /*0af0*/  IMAD.WIDE R6, R4, 0x4, R6 ;  /* 0x0000000404067825 */ /* 0x001fc600078e0206 */
[----:B------:R-:W-:-:S05]  /*0b00*/  IADD3 R5, P0, PT, R6, 0x10, RZ ;  /* 0x0000001006057810 */ /* 0x000fca0007f1e0ff */
[----:B------:R-:W-:-:S08]  /*0b10*/  IMAD.X R8, RZ, RZ, R7, P0 ;  /* 0x000000ffff087224 */ /* 0x000fd000000e0607 */
.L_x_16:
[----:B0-----:R-:W-:Y:S01]  /*0b20*/  MOV R6, R5 ;  /* 0x0000000500067202 */ /* 0x001fe20000000f00 */
[----:B------:R-:W-:Y:S01]  /*0b30*/  VIADD R3, R3, 0x8 ;  /* 0x0000000803037836 */ /* 0x000fe20000000000 */
[----:B------:R-:W-:Y:S02]  /*0b40*/  MOV R7, R8 ;  /* 0x0000000800077202 */ /* 0x000fe40000000f00 */
[----:B------:R-:W-:Y:S02]  /*0b50*/  IADD3 R5, P1, PT, R6, 0x20, RZ ;  /* 0x0000002006057810 */ /* 0x000fe40007f3e0ff */
[----:B------:R-:W-:Y:S01]  /*0b60*/  ISETP.NE.AND P0, PT, R3, RZ, PT ;  /* 0x000000ff0300720c */ /* 0x000fe20003f05270 */
[----:B------:R0:W-:Y:S01]  /*0b70*/  STG.E desc[UR8][R6.64+-0x10], RZ ;  /* 0xfffff0ff06007986 */ /* 0x0001e2000c101908 */
[----:B------:R-:W-:-:S03]  /*0b80*/  IADD3.X R8, PT, PT, RZ, R7, RZ, P1, !PT ;  /* 0x00000007ff087210 */ /* 0x000fc60000ffe4ff */
[----:B------:R0:W-:Y:S04]  /*0b90*/  STG.E desc[UR8][R6.64+-0xc], RZ ;  /* 0xfffff4ff06007986 */ /* 0x0001e8000c101908 */
[----:B------:R0:W-:Y:S04]  /*0ba0*/  STG.E desc[UR8][R6.64+-0x8], RZ ;  /* 0xfffff8ff06007986 */ /* 0x0001e8000c101908 */
[----:B------:R0:W-:Y:S04]  /*0bb0*/  STG.E desc[UR8][R6.64+-0x4], RZ ;  /* 0xfffffcff06007986 */ /* 0x0001e8000c101908 */
[----:B------:R0:W-:Y:S04]  /*0bc0*/  STG.E desc[UR8][R6.64], RZ ;  /* 0x000000ff06007986 */ /* 0x0001e8000c101908 */
[----:B------:R0:W-:Y:S04]  /*0bd0*/  STG.E desc[UR8][R6.64+0x4], RZ ;  /* 0x000004ff06007986 */ /* 0x0001e8000c101908 */
[----:B------:R0:W-:Y:S04]  /*0be0*/  STG.E desc[UR8][R6.64+0x8], RZ ;  /* 0x000008ff06007986 */ /* 0x0001e8000c101908 */
[----:B------:R0:W-:Y:S01]  /*0bf0*/  STG.E desc[UR8][R6.64+0xc], RZ ;  /* 0x00000cff06007986 */ /* 0x0001e2000c101908 */
[----:B------:R-:W-:Y:S05]  /*0c00*/  @P0 BRA `(.L_x_16) ;  /* 0xfffffffc00c40947 */ /* 0x000fea000383ffff */
.L_x_15:
[----:B------:R-:W-:Y:S05]  /*0c10*/  @!P2 BRA `(.L_x_14) ;  /* 0x00000020000ca947 */ /* 0x000fea0003800000 */
[----:B------:R-:W1:Y:S01]  /*0c20*/  LDCU.64 UR4, c[0x0][0x398] ;  /* 0x00007300ff0477ac */ /* 0x000e620008000a00 */
[----:B0-----:R-:W-:Y:S01]  /*0c30*/  IMAD.WIDE.U32 R6, R0, 0x4, RZ ;  /* 0x0000000400067825 */ /* 0x001fe200078e00ff */
[----:B------:R-:W-:-:S03]  /*0c40*/  IADD3 R0, PT, PT, -R9, RZ, RZ ;  /* 0x000000ff09007210 */ /* 0x000fc60007ffe1ff */
[----:B------:R-:W-:-:S03]  /*0c50*/  IMAD.WIDE R6, R4, 0x4, R6 ;  /* 0x0000000404067825 */ /* 0x000fc600078e0206 */
[----:B-1----:R-:W-:-:S04]  /*0c60*/  IADD3 R3, P0, PT, R6, UR4, RZ ;  /* 0x0000000406037c10 */ /* 0x002fc8000ff1e0ff */
[----:B------:R-:W-:-:S09]  /*0c70*/  IADD3.X R8, PT, PT, R7, UR5, RZ, P0, !PT ;  /* 0x0000000507087c10 */ /* 0x000fd200087fe4ff */
.L_x_17:
[----:B------:R-:W-:Y:S01]  /*0c80*/  IMAD.MOV.U32 R6, RZ, RZ, R3 ;  /* 0x000000ffff067224 */ /* 0x000fe200078e0003 */
[----:B------:R-:W-:Y:S02]  /*0c90*/  MOV R7, R8 ;  /* 0x0000000800077202 */ /* 0x000fe40000000f00 */
[----:B------:R-:W-:Y:S02]  /*0ca0*/  IADD3 R0, PT, PT, R0, 0x1, RZ ;  /* 0x0000000100007810 */ /* 0x000fe40007ffe0ff */
[----:B------:R-:W-:Y:S01]  /*0cb0*/  IADD3 R3, P1, PT, R3, 0x4, RZ ;  /* 0x0000000403037810 */ /* 0x000fe20007f3e0ff */
[----:B------:R0:W-:Y:S01]  /*0cc0*/  STG.E desc[UR8][R6.64], RZ ;  /* 0x000000ff06007986 */ /* 0x0001e2000c101908 */
[----:B------:R-:W-:-:S03]  /*0cd0*/  ISETP.NE.AND P0, PT, R0, RZ, PT ;  /* 0x000000ff0000720c */ /* 0x000fc60003f05270 */
[----:B------:R-:W-:-:S10]  /*0ce0*/  IMAD.X R8, RZ, RZ, R8, P1 ;  /* 0x000000ffff087224 */ /* 0x000fd400008e0608 */
[----:B0-----:R-:W-:Y:S05]  /*0cf0*/  @P0 BRA `(.L_x_17) ;  /* 0xfffffffc00e00947 */ /* 0x001fea000383ffff */
[----:B------:R-:W-:Y:S05]  /*0d00*/  BRA `(.L_x_14) ;  /* 0x0000001c00d07947 */ /* 0x000fea0003800000 */
.L_x_13:
[----:B------:R-:W-:Y:S05]  /*0d10*/  @!P0 BRA `(.L_x_14) ;  /* 0x0000001c00cc8947 */ /* 0x000fea0003800000 */
[C---:B------:R-:W-:Y:S01]  /*0d20*/  ISETP.GE.U32.AND P0, PT, R8.reuse, 0x8, PT ;  /* 0x000000080800780c */ /* 0x040fe20003f06070 */
[----:B------:R-:W-:Y:S01]  /*0d30*/  HFMA2 R2, -RZ, RZ, 0, 0 ;  /* 0x00000000ff027431 */ /* 0x000fe200000001ff */
[----:B------:R-:W-:Y:S02]  /*0d40*/  LOP3.LUT R5, R8, 0x7, RZ, 0xc0, !PT ;  /* 0x0000000708057812 */ /* 0x000fe400078ec0ff */
[----:B-1----:R-:W-:-:S09]  /*0d50*/  MOV R10, RZ ;  /* 0x000000ff000a7202 */ /* 0x002fd20000000f00 */
[----:B------:R-:W-:Y:S05]  /*0d60*/  @!P0 BRA `(.L_x_18) ;  /* 0x00000010008c8947 */ /* 0x000fea0003800000 */
[----:B------:R-:W0:Y:S01]  /*0d70*/  LDCU.64 UR4, c[0x0][0x380] ;  /* 0x00007000ff0477ac */ /* 0x000e220008000a00 */
[----:B------:R-:W-:Y:S01]  /*0d80*/  MOV R7, 0x0 ;  /* 0x0000000000077802 */ /* 0x000fe20000000f00 */
[----:B------:R-:W-:-:S04]  /*0d90*/  IMAD.MOV.U32 R6, RZ, RZ, 0x10 ;  /* 0x00000010ff067424 */ /* 0x000fc800078e00ff */
[----:B------:R-:W-:-:S03]  /*0da0*/  IMAD.WIDE R6, R4, 0x4, R6 ;  /* 0x0000000404067825 */ /* 0x000fc600078e0206 */
[----:B0-----:R-:W-:-:S04]  /*0db0*/  IADD3 R2, P0, PT, R6, UR4, RZ ;  /* 0x0000000406027c10 */ /* 0x001fc8000ff1e0ff */
[----:B------:R-:W-:Y:S01]  /*0dc0*/  IADD3.X R3, PT, PT, R7, UR5, RZ, P0, !PT ;  /* 0x0000000507037c10 */ /* 0x000fe200087fe4ff */
[----:B------:R-:W0:Y:S04]  /*0dd0*/  LDCU.64 UR4, c[0x0][0x398] ;  /* 0x00007300ff0477ac */ /* 0x000e280008000a00 */
[----:B------:R-:W2:Y:S01]  /*0de0*/  LDG.E R9, desc[UR8][R2.64+-0x10] ;  /* 0xfffff00802097981 */ /* 0x000ea2000c1e1900 */
[----:B0-----:R-:W-:-:S04]  /*0df0*/  IADD3 R6, P1, PT, R6, UR4, RZ ;  /* 0x0000000406067c10 */ /* 0x001fc8000ff3e0ff */
[----:B------:R-:W-:Y:S02]  /*0e00*/  IADD3.X R7, PT, PT, R7, UR5, RZ, P1, !PT ;  /* 0x0000000507077c10 */ /* 0x000fe40008ffe4ff */
[----:B--2---:R-:W-:-:S13]  /*0e10*/  FSETP.GT.AND P0, PT, R9, -1.00000001504746621988e+30, PT ;  /* 0xf149f2ca0900780b */ /* 0x004fda0003f04000 */
[----:B------:R-:W-:Y:S01]  /*0e20*/  @P0 MOV R10, 0x3bbb989d ;  /* 0x3bbb989d000a0802 */ /* 0x000fe20000000f00 */
[----:B------:R-:W-:Y:S01]  /*0e30*/  @P0 FADD R9, R9, -R0 ;  /* 0x8000000009090221 */ /* 0x000fe20000000000 */
[----:B------:R-:W-:-:S03]  /*0e40*/  @P0 IMAD.MOV.U32 R11, RZ, RZ, 0x437c0000 ;  /* 0x437c0000ff0b0424 */ /* 0x000fc600078e00ff */
[----:B------:R-:W-:-:S04]  /*0e50*/  @P0 FFMA.SAT R10, R9, R10, 0.5 ;  /* 0x3f000000090a0423 */ /* 0x000fc8000000200a */
[----:B------:R-:W-:-:S04]  /*0e60*/  @P0 FFMA.RM R10, R10, R11, 12582913 ;  /* 0x4b4000010a0a0423 */ /* 0x000fc8000000400b */
[C---:B------:R-:W-:Y:S01]  /*0e70*/  @P0 FADD R12, R10.reuse, -12583039 ;  /* 0xcb40007f0a0c0421 */ /* 0x040fe20000000000 */
[----:B------:R-:W-:-:S03]  /*0e80*/  @P0 SHF.L.U32 R10, R10, 0x17, RZ ;  /* 0x000000170a0a0819 */ /* 0x000fc600000006ff */
[----:B------:R-:W-:-:S04]  /*0e90*/  @P0 FFMA R12, R9, 1.4426950216293334961, -R12 ;  /* 0x3fb8aa3b090c0823 */ /* 0x000fc8000000080c */
[----:B------:R-:W-:Y:S01]  /*0ea0*/  @P0 FFMA R12, R9, 1.925963033500011079e-08, R12 ;  /* 0x32a57060090c0823 */ /* 0x000fe2000000000c */
[----:B------:R-:W-:-:S03]  /*0eb0*/  MOV R9, RZ ;  /* 0x000000ff00097202 */ /* 0x000fc60000000f00 */
[----:B------:R-:W0:Y:S02]  /*0ec0*/  @P0 MUFU.EX2 R11, R12 ;  /* 0x0000000c000b0308 */ /* 0x000e240000000800 */
[----:B0-----:R-:W-:-:S05]  /*0ed0*/  @P0 FMUL R9, R10, R11 ;  /* 0x0000000b0a090220 */ /* 0x001fca0000400000 */
[----:B------:R0:W-:Y:S04]  /*0ee0*/  STG.E desc[UR8][R6.64+-0x10], R9 ;  /* 0xfffff00906007986 */ /* 0x0001e8000c101908 */
[----:B------:R-:W2:Y:S02]  /*0ef0*/  LDG.E R11, desc[UR8][R2.64+-0xc] ;  /* 0xfffff408020b7981 */ /* 0x000ea4000c1e1900 */
[----:B--2---:R-:W-:-:S13]  /*0f00*/  FSETP.GT.AND P0, PT, R11, -1.00000001504746621988e+30, PT ;  /* 0xf149f2ca0b00780b */ /* 0x004fda0003f04000 */
[----:B------:R-:W-:Y:S02]  /*0f10*/  @P0 IMAD.MOV.U32 R10, RZ, RZ, 0x3bbb989d ;  /* 0x3bbb989dff0a0424 */ /* 0x000fe400078e00ff */
[----:B------:R-:W-:Y:S01]  /*0f20*/  @P0 FADD R11, R11, -R0 ;  /* 0x800000000b0b0221 */ /* 0x000fe20000000000 */
[----:B------:R-:W-:-:S03]  /*0f30*/  @P0 MOV R13, 0x437c0000 ;  /* 0x437c0000000d0802 */ /* 0x000fc60000000f00 */
[----:B------:R-:W-:-:S04]  /*0f40*/  @P0 FFMA.SAT R10, R11, R10, 0.5 ;  /* 0x3f0000000b0a0423 */ /* 0x000fc8000000200a */
[----:B------:R-:W-:-:S04]  /*0f50*/  @P0 FFMA.RM R10, R10, R13, 12582913 ;  /* 0x4b4000010a0a0423 */ /* 0x000fc8000000400d */
[C---:B------:R-:W-:Y:S01]  /*0f60*/  @P0 FADD R12, R10.reuse, -12583039 ;  /* 0xcb40007f0a0c0421 */ /* 0x040fe20000000000 */
[----:B------:R-:W-:-:S03]  /*0f70*/  @P0 IMAD.SHL.U32 R10, R10, 0x800000, RZ ;  /* 0x008000000a0a0824 */ /* 0x000fc600078e00ff */
[----:B------:R-:W-:-:S04]  /*0f80*/  @P0 FFMA R12, R11, 1.4426950216293334961, -R12 ;  /* 0x3fb8aa3b0b0c0823 */ /* 0x000fc8000000080c */
[----:B------:R-:W-:Y:S01]  /*0f90*/  @P0 FFMA R12, R11, 1.925963033500011079e-08, R12 ;  /* 0x32a570600b0c0823 */ /* 0x000fe2000000000c */
[----:B------:R-:W-:-:S03]  /*0fa0*/  MOV R11, RZ ;  /* 0x000000ff000b7202 */ /* 0x000fc60000000f00 */
[----:B------:R-:W1:Y:S02]  /*0fb0*/  @P0 MUFU.EX2 R13, R12 ;  /* 0x0000000c000d0308 */ /* 0x000e640000000800 */
[----:B-1----:R-:W-:-:S05]  /*0fc0*/  @P0 FMUL R11, R10, R13 ;  /* 0x0000000d0a0b0220 */ /* 0x002fca0000400000 */
[----:B------:R1:W-:Y:S04]  /*0fd0*/  STG.E desc[UR8][R6.64+-0xc], R11 ;  /* 0xfffff40b06007986 */ /* 0x0003e8000c101908 */
[----:B------:R-:W2:Y:S02]  /*0fe0*/  LDG.E R13, desc[UR8][R2.64+-0x8] ;  /* 0xfffff808020d7981 */ /* 0x000ea4000c1e1900 */
[----:B--2---:R-:W-:-:S13]  /*0ff0*/  FSETP.GT.AND P0, PT, R13, -1.00000001504746621988e+30, PT ;  /* 0xf149f2ca0d00780b */ /* 0x004fda0003f04000 */
[----:B------:R-:W-:Y:S01]  /*1000*/  @P0 MOV R10, 0x3bbb989d ;  /* 0x3bbb989d000a0802 */ /* 0x000fe20000000f00 */
[----:B------:R-:W-:Y:S01]  /*1010*/  @P0 FADD R13, R13, -R0 ;  /* 0x800000000d0d0221 */ /* 0x000fe20000000000 */
[----:B------:R-:W-:-:S03]  /*1020*/  @P0 MOV R15, 0x437c0000 ;  /* 0x437c0000000f0802 */ /* 0x000fc60000000f00 */
[----:B------:R-:W-:-:S04]  /*1030*/  @P0 FFMA.SAT R10, R13, R10, 0.5 ;  /* 0x3f0000000d0a0423 */ /* 0x000fc8000000200a */
[----:B------:R-:W-:-:S04]  /*1040*/  @P0 FFMA.RM R10, R10, R15, 12582913 ;  /* 0x4b4000010a0a0423 */ /* 0x000fc8000000400f */
[C---:B------:R-:W-:Y:S01]  /*1050*/  @P0 FADD R12, R10.reuse, -12583039 ;  /* 0xcb40007f0a0c0421 */ /* 0x040fe20000000000 */
[----:B------:R-:W-:-:S03]  /*1060*/  @P0 SHF.L.U32 R10, R10, 0x17, RZ ;  /* 0x000000170a0a0819 */ /* 0x000fc600000006ff */
[----:B------:R-:W-:-:S04]  /*1070*/  @P0 FFMA R12, R13, 1.4426950216293334961, -R12 ;  /* 0x3fb8aa3b0d0c0823 */ /* 0x000fc8000000080c */
[----:B------:R-:W-:Y:S01]  /*1080*/  @P0 FFMA R12, R13, 1.925963033500011079e-08, R12 ;  /* 0x32a570600d0c0823 */ /* 0x000fe2000000000c */
[----:B------:R-:W-:-:S03]  /*1090*/  IMAD.MOV.U32 R13, RZ, RZ, RZ ;  /* 0x000000ffff0d7224 */ /* 0x000fc600078e00ff */
[----:B------:R-:W2:Y:S02]  /*10a0*/  @P0 MUFU.EX2 R15, R12 ;  /* 0x0000000c000f0308 */ /* 0x000ea40000000800 */
[----:B--2---:R-:W-:-:S05]  /*10b0*/  @P0 FMUL R13, R10, R15 ;  /* 0x0000000f0a0d0220 */ /* 0x004fca0000400000 */
[----:B------:R1:W-:Y:S04]  /*10c0*/  STG.E desc[UR8][R6.64+-0x8], R13 ;  /* 0xfffff80d06007986 */ /* 0x0003e8000c101908 */
[----:B------:R-:W2:Y:S02]  /*10d0*/  LDG.E R15, desc[UR8][R2.64+-0x4] ;  /* 0xfffffc08020f7981 */ /* 0x000ea4000c1e1900 */
        /* <DEDUP_REMOVED lines=11> */
[----:B------:R-:W2:Y:S02]  /*1190*/  @P0 MUFU.EX2 R17, R12 ;  /* 0x0000000c00110308 */ /* 0x000ea40000000800 */
[----:B--2---:R-:W-:-:S05]  /*11a0*/  @P0 FMUL R15, R10, R17 ;  /* 0x000000110a0f0220 */ /* 0x004fca0000400000 */
        /* <DEDUP_REMOVED lines=46> */
[----:B------:R-:W2:Y:S01]  /*1490*/  LDG.E R23, desc[UR8][R2.64+0xc] ;  /* 0x00000c0802177981 */ /* 0x000ea2000c1e1900 */
[----:B------:R-:W-:Y:S01]  /*14a0*/  FADD R10, RZ, R9 ;  /* 0x00000009ff0a7221 */ /* 0x000fe20000000000 */
[----:B------:R-:W-:Y:S01]  /*14b0*/  BSSY.RECONVERGENT B1, `(.L_x_19) ;  /* 0x0000013000017945 */ /* 0x000fe20003800200 */
[----:B0-----:R-:W-:Y:S02]  /*14c0*/  IMAD.MOV.U32 R9, RZ, RZ, RZ ;  /* 0x000000ffff097224 */ /* 0x001fe400078e00ff */
[----:B------:R-:W-:-:S04]  /*14d0*/  FADD R10, R10, R11 ;  /* 0x0000000b0a0a7221 */ /* 0x000fc80000000000 */
[----:B------:R-:W-:Y:S01]  /*14e0*/  FADD R14, R10, R13 ;  /* 0x0000000d0a0e7221 */ /* 0x000fe20000000000 */
[----:B------:R-:W-:-:S03]  /*14f0*/  LOP3.LUT R10, R8, 0x7ffffff8, RZ, 0xc0, !PT ;  /* 0x7ffffff8080a7812 */ /* 0x000fc600078ec0ff */
[----:B------:R-:W-:Y:S01]  /*1500*/  FADD R14, R14, R15 ;  /* 0x0000000f0e0e7221 */ /* 0x000fe20000000000 */
[----:B--2---:R-:W-:-:S13]  /*1510*/  FSETP.GT.AND P0, PT, R23, -1.00000001504746621988e+30, PT ;  /* 0xf149f2ca1700780b */ /* 0x004fda0003f04000 */
[----:B-1----:R-:W-:Y:S05]  /*1520*/  @!P0 BRA `(.L_x_20) ;  /* 0x00000000002c8947 */ /* 0x002fea0003800000 */
[----:B------:R-:W-:Y:S02]  /*1530*/  HFMA2 R8, -RZ, RZ, 0.96630859375, -0.0022525787353515625 ;  /* 0x3bbb989dff087431 */ /* 0x000fe400000001ff */
[----:B------:R-:W-:Y:S01]  /*1540*/  FADD R23, R23, -R0 ;  /* 0x8000000017177221 */ /* 0x000fe20000000000 */
[----:B------:R-:W-:-:S03]  /*1550*/  MOV R9, 0x437c0000 ;  /* 0x437c000000097802 */ /* 0x000fc60000000f00 */
[----:B------:R-:W-:-:S04]  /*1560*/  FFMA.SAT R8, R23, R8, 0.5 ;  /* 0x3f00000017087423 */ /* 0x000fc80000002008 */
[----:B------:R-:W-:-:S04]  /*1570*/  FFMA.RM R8, R8, R9, 12582913 ;  /* 0x4b40000108087423 */ /* 0x000fc80000004009 */
[C---:B------:R-:W-:Y:S01]  /*1580*/  FADD R12, R8.reuse, -12583039 ;  /* 0xcb40007f080c7421 */ /* 0x040fe20000000000 */
[----:B------:R-:W-:-:S03]  /*1590*/  IMAD.SHL.U32 R8, R8, 0x800000, RZ ;  /* 0x0080000008087824 */ /* 0x000fc600078e00ff */
[----:B------:R-:W-:-:S04]  /*15a0*/  FFMA R12, R23, 1.4426950216293334961, -R12 ;  /* 0x3fb8aa3b170c7823 */ /* 0x000fc8000000080c */
[----:B------:R-:W-:-:S04]  /*15b0*/  FFMA R12, R23, 1.925963033500011079e-08, R12 ;  /* 0x32a57060170c7823 */ /* 0x000fc8000000000c */
[----:B------:R-:W0:Y:S02]  /*15c0*/  MUFU.EX2 R9, R12 ;  /* 0x0000000c00097308 */ /* 0x000e240000000800 */
[----:B0-----:R-:W-:-:S07]  /*15d0*/  FMUL R9, R8, R9 ;  /* 0x0000000908097220 */ /* 0x001fce0000400000 */
.L_x_20:
[----:B------:R-:W-:Y:S05]  /*15e0*/  BSYNC.RECONVERGENT B1 ;  /* 0x0000000000017941 */ /* 0x000fea0003800200 */
.L_x_19:
[----:B------:R0:W-:Y:S01]  /*15f0*/  STG.E desc[UR8][R6.64+0xc], R9 ;  /* 0x00000c0906007986 */ /* 0x0001e2000c101908 */
[----:B------:R-:W-:Y:S01]  /*1600*/  IADD3 R8, PT, PT, -R10, 0x8, RZ ;  /* 0x000000080a087810 */ /* 0x000fe20007ffe1ff */
[----:B------:R-:W-:Y:S01]  /*1610*/  FADD R14, R14, R17 ;  /* 0x000000110e0e7221 */ /* 0x000fe20000000000 */
[----:B------:R-:W-:Y:S02]  /*1620*/  IADD3 R13, P1, PT, R2, 0x20, RZ ;  /* 0x00000020020d7810 */ /* 0x000fe40007f3e0ff */
[----:B------:R-:W-:Y:S01]  /*1630*/  ISETP.NE.AND P0, PT, R8, RZ, PT ;  /* 0x000000ff0800720c */ /* 0x000fe20003f05270 */
[----:B------:R-:W-:Y:S01]  /*1640*/  FADD R14, R14, R19 ;  /* 0x000000130e0e7221 */ /* 0x000fe20000000000 */
[----:B------:R-:W-:-:S03]  /*1650*/  IADD3 R11, P2, PT, R6, 0x20, RZ ;  /* 0x00000020060b7810 */ /* 0x000fc60007f5e0ff */
[----:B------:R-:W-:Y:S01]  /*1660*/  FADD R14, R14, R21 ;  /* 0x000000150e0e7221 */ /* 0x000fe20000000000 */
[----:B------:R-:W-:-:S03]  /*1670*/  IADD3.X R12, PT, PT, RZ, R7, RZ, P2, !PT ;  /* 0x00000007ff0c7210 */ /* 0x000fc600017fe4ff */
[----:B------:R-:W-:Y:S01]  /*1680*/  FADD R2, R14, R9 ;  /* 0x000000090e027221 */ /* 0x000fe20000000000 */
[----:B------:R-:W-:-:S03]  /*1690*/  IADD3.X R14, PT, PT, RZ, R3, RZ, P1, !PT ;  /* 0x00000003ff0e7210 */ /* 0x000fc60000ffe4ff */
[----:B0-----:R-:W-:Y:S05]  /*16a0*/  @!P0 BRA `(.L_x_18) ;  /* 0x00000008003c8947 */ /* 0x001fea0003800000 */
[----:B------:R-:W-:Y:S01]  /*16b0*/  IMAD.MOV.U32 R3, RZ, RZ, R8 ;  /* 0x000000ffff037224 */ /* 0x000fe200078e0008 */
[----:B------:R-:W-:Y:S02]  /*16c0*/  MOV R8, R13 ;  /* 0x0000000d00087202 */ /* 0x000fe40000000f00 */
[----:B------:R-:W-:-:S07]  /*16d0*/  MOV R9, R14 ;  /* 0x0000000e00097202 */ /* 0x000fce0000000f00 */
.L_x_23:
[----:B------:R-:W2:Y:S01]  /*16e0*/  LDG.E R7, desc[UR8][R8.64+-0x10] ;  /* 0xfffff00808077981 */ /* 0x000ea2000c1e1900 */
[----:B------:R-:W-:Y:S01]  /*16f0*/  HFMA2 R17, -RZ, RZ, 0, 0 ;  /* 0x00000000ff117431 */ /* 0x000fe200000001ff */
        /* <DEDUP_REMOVED lines=9> */
[----:B------:R-:W-:-:S04]  /*1790*/  @P0 FFMA R13, R6, 1.925963033500011079e-08, R13 ;  /* 0x32a57060060d0823 */ /* 0x000fc8000000000d */
[----:B------:R-:W0:Y:S02]  /*17a0*/  @P0 MUFU.EX2 R6, R13 ;  /* 0x0000000d00060308 */ /* 0x000e240000000800 */
[----:B0-----:R-:W-:Y:S01]  /*17b0*/  @P0 FMUL R17, R7, R6 ;  /* 0x0000000607110220 */ /* 0x001fe20000400000 */
[----:B------:R-:W-:Y:S02]  /*17c0*/  MOV R6, R11 ;  /* 0x0000000b00067202 */ /* 0x000fe40000000f00 */
[----:B------:R-:W-:-:S05]  /*17d0*/  MOV R7, R12 ;  /* 0x0000000c00077202 */ /* 0x000fca0000000f00 */
[----:B------:R-:W-:Y:S04]  /*17e0*/  STG.E desc[UR8][R6.64+-0x10], R17 ;  /* 0xfffff01106007986 */ /* 0x000fe8000c101908 */
        /* <DEDUP_REMOVED lines=13> */
[----:B0-----:R-:W-:-:S05]  /*18c0*/  @P0 FMUL R21, R12, R11 ;  /* 0x0000000b0c150220 */ /* 0x001fca0000400000 */
[----:B------:R-:W-:Y:S04]  /*18d0*/  STG.E desc[UR8][R6.64+-0xc], R21 ;  /* 0xfffff41506007986 */ /* 0x000fe8000c101908 */
[----:B------:R-:W2:Y:S01]  /*18e0*/  LDG.E R11, desc[UR8][R8.64+-0x8] ;  /* 0xfffff808080b7981 */ /* 0x000ea2000c1e1900 */
[----:B------:R-:W-:Y:S01]  /*18f0*/  IMAD.MOV.U32 R19, RZ, RZ, RZ ;  /* 0x000000ffff137224 */ /* 0x000fe200078e00ff */
        /* <DEDUP_REMOVED lines=9> */
[----:B------:R-:W-:-:S04]  /*1990*/  @P0 FFMA R14, R11, 1.925963033500011079e-08, R14 ;  /* 0x32a570600b0e0823 */ /* 0x000fc8000000000e */
[----:B------:R-:W0:Y:S02]  /*19a0*/  @P0 MUFU.EX2 R11, R14 ;  /* 0x0000000e000b0308 */ /* 0x000e240000000800 */
[----:B0-----:R-:W-:-:S05]  /*19b0*/  @P0 FMUL R19, R12, R11 ;  /* 0x0000000b0c130220 */ /* 0x001fca0000400000 */
        /* <DEDUP_REMOVED lines=12> */
[----:B------:R-:W-:-:S03]  /*1a80*/  HFMA2 R11, -RZ, RZ, 0, 0 ;  /* 0x00000000ff0b7431 */ /* 0x000fc600000001ff */
[----:B------:R-:W1:Y:S02]  /*1a90*/  @P0 MUFU.EX2 R13, R14 ;  /* 0x0000000e000d0308 */ /* 0x000e640000000800 */
[----:B-1----:R-:W-:-:S05]  /*1aa0*/  @P0 FMUL R11, R12, R13 ;  /* 0x0000000d0c0b0220 */ /* 0x002fca0000400000 */
        /* <DEDUP_REMOVED lines=12> */
[----:B------:R-:W-:-:S05]  /*1b70*/  HFMA2 R13, -RZ, RZ, 0, 0 ;  /* 0x00000000ff0d7431 */ /* 0x000fca00000001ff */
        /* <DEDUP_REMOVED lines=30> */
[----:B------:R-:W2:Y:S02]  /*1d60*/  @P0 MUFU.EX2 R25, R12 ;  /* 0x0000000c00190308 */ /* 0x000ea40000000800 */
[----:B--2---:R-:W-:-:S05]  /*1d70*/  @P0 FMUL R23, R14, R25 ;  /* 0x000000190e170220 */ /* 0x004fca0000400000 */
[----:B------:R1:W-:Y:S04]  /*1d80*/  STG.E desc[UR8][R6.64+0x8], R23 ;  /* 0x0000081706007986 */ /* 0x0003e8000c101908 */
[----:B------:R-:W2:Y:S01]  /*1d90*/  LDG.E R25, desc[UR8][R8.64+0xc] ;  /* 0x00000c0808197981 */ /* 0x000ea2000c1e1900 */
[----:B------:R-:W-:Y:S01]  /*1da0*/  FADD R2, R17, R2 ;  /* 0x0000000211027221 */ /* 0x000fe20000000000 */
[----:B------:R-:W-:Y:S03]  /*1db0*/  BSSY.RECONVERGENT B1, `(.L_x_21) ;  /* 0x0000011000017945 */ /* 0x000fe60003800200 */
[----:B------:R-:W-:-:S04]  /*1dc0*/  FADD R2, R2, R21 ;  /* 0x0000001502027221 */ /* 0x000fc80000000000 */
[----:B------:R-:W-:Y:S01]  /*1dd0*/  FADD R14, R2, R19 ;  /* 0x00000013020e7221 */ /* 0x000fe20000000000 */
[----:B0-----:R-:W-:Y:S02]  /*1de0*/  MOV R19, RZ ;  /* 0x000000ff00137202 */ /* 0x001fe40000000f00 */
[----:B--2---:R-:W-:-:S13]  /*1df0*/  FSETP.GT.AND P0, PT, R25, -1.00000001504746621988e+30, PT ;  /* 0xf149f2ca1900780b */ /* 0x004fda0003f04000 */
[----:B-1----:R-:W-:Y:S05]  /*1e00*/  @!P0 BRA `(.L_x_22) ;  /* 0x00000000002c8947 */ /* 0x002fea0003800000 */
[----:B------:R-:W-:Y:S02]  /*1e10*/  IMAD.MOV.U32 R17, RZ, RZ, 0x3bbb989d ;  /* 0x3bbb989dff117424 */ /* 0x000fe400078e00ff */
[----:B------:R-:W-:Y:S01]  /*1e20*/  FADD R2, R25, -R0 ;  /* 0x8000000019027221 */ /* 0x000fe20000000000 */
[----:B------:R-:W-:-:S03]  /*1e30*/  MOV R19, 0x437c0000 ;  /* 0x437c000000137802 */ /* 0x000fc60000000f00 */
[----:B------:R-:W-:-:S04]  /*1e40*/  FFMA.SAT R12, R2, R17, 0.5 ;  /* 0x3f000000020c7423 */ /* 0x000fc80000002011 */
[----:B------:R-:W-:-:S04]  /*1e50*/  FFMA.RM R12, R12, R19, 12582913 ;  /* 0x4b4000010c0c7423 */ /* 0x000fc80000004013 */
[C---:B------:R-:W-:Y:S01]  /*1e60*/  FADD R17, R12.reuse, -12583039 ;  /* 0xcb40007f0c117421 */ /* 0x040fe20000000000 */
[----:B------:R-:W-:-:S03]  /*1e70*/  SHF.L.U32 R12, R12, 0x17, RZ ;  /* 0x000000170c0c7819 */ /* 0x000fc600000006ff */
[----:B------:R-:W-:-:S04]  /*1e80*/  FFMA R17, R2, 1.4426950216293334961, -R17 ;  /* 0x3fb8aa3b02117823 */ /* 0x000fc80000000811 */
[----:B------:R-:W-:-:S06]  /*1e90*/  FFMA R17, R2, 1.925963033500011079e-08, R17 ;  /* 0x32a5706002117823 */ /* 0x000fcc0000000011 */
[----:B------:R-:W0:Y:S02]  /*1ea0*/  MUFU.EX2 R17, R17 ;  /* 0x0000001100117308 */ /* 0x000e240000000800 */
[----:B0-----:R-:W-:-:S07]  /*1eb0*/  FMUL R19, R12, R17 ;  /* 0x000000110c137220 */ /* 0x001fce0000400000 */
.L_x_22:
[----:B------:R-:W-:Y:S05]  /*1ec0*/  BSYNC.RECONVERGENT B1 ;  /* 0x0000000000017941 */ /* 0x000fea0003800200 */
.L_x_21:
[----:B------:R0:W-:Y:S01]  /*1ed0*/  STG.E desc[UR8][R6.64+0xc], R19 ;  /* 0x00000c1306007986 */ /* 0x0001e2000c101908 */
[----:B------:R-:W-:Y:S01]  /*1ee0*/  IADD3 R3, PT, PT, R3, 0x8, RZ ;  /* 0x0000000803037810 */ /* 0x000fe20007ffe0ff */
[----:B------:R-:W-:Y:S01]  /*1ef0*/  FADD R14, R14, R11 ;  /* 0x0000000b0e0e7221 */ /* 0x000fe20000000000 */
[----:B------:R-:W-:Y:S02]  /*1f00*/  IADD3 R8, P1, PT, R8, 0x20, RZ ;  /* 0x0000002008087810 */ /* 0x000fe40007f3e0ff */
[----:B------:R-:W-:Y:S01]  /*1f10*/  ISETP.NE.AND P0, PT, R3, RZ, PT ;  /* 0x000000ff0300720c */ /* 0x000fe20003f05270 */
[----:B------:R-:W-:Y:S01]  /*1f20*/  FADD R14, R14, R13 ;  /* 0x0000000d0e0e7221 */ /* 0x000fe20000000000 */
[----:B------:R-:W-:Y:S01]  /*1f30*/  IADD3 R11, P2, PT, R6, 0x20, RZ ;  /* 0x00000020060b7810 */ /* 0x000fe20007f5e0ff */
[----:B------:R-:W-:Y:S02]  /*1f40*/  IMAD.X R9, RZ, RZ, R9, P1 ;  /* 0x000000ffff097224 */ /* 0x000fe400008e0609 */
[----:B------:R-:W-:Y:S01]  /*1f50*/  FADD R14, R14, R15 ;  /* 0x0000000f0e0e7221 */ /* 0x000fe20000000000 */
[----:B------:R-:W-:-:S03]  /*1f60*/  IADD3.X R12, PT, PT, RZ, R7, RZ, P2, !PT ;  /* 0x00000007ff0c7210 */ /* 0x000fc600017fe4ff */
[----:B------:R-:W-:-:S04]  /*1f70*/  FADD R14, R14, R23 ;  /* 0x000000170e0e7221 */ /* 0x000fc80000000000 */
[----:B------:R-:W-:Y:S01]  /*1f80*/  FADD R2, R14, R19 ;  /* 0x000000130e027221 */ /* 0x000fe20000000000 */
[----:B0-----:R-:W-:Y:S06]  /*1f90*/  @P0 BRA `(.L_x_23) ;  /* 0xfffffff400d00947 */ /* 0x001fec000383ffff */
.L_x_18:
[----:B------:R-:W-:-:S13]  /*1fa0*/  ISETP.NE.AND P0, PT, R5, RZ, PT ;  /* 0x000000ff0500720c */ /* 0x000fda0003f05270 */
[----:B------:R-:W-:Y:S05]  /*1fb0*/  @!P0 BRA `(.L_x_14) ;  /* 0x0000000c00248947 */ /* 0x000fea0003800000 */
[----:B------:R-:W0:Y:S01]  /*1fc0*/  LDCU.64 UR4, c[0x0][0x380] ;  /* 0x00007000ff0477ac */ /* 0x000e220008000a00 */
[----:B------:R-:W-:-:S04]  /*1fd0*/  IMAD.WIDE.U32 R10, R10, 0x4, RZ ;  /* 0x000000040a0a7825 */ /* 0x000fc800078e00ff */
[----:B------:R-:W-:-:S03]  /*1fe0*/  IMAD.WIDE R10, R4, 0x4, R10 ;  /* 0x00000004040a7825 */ /* 0x000fc600078e020a */
[----:B0-----:R-:W-:-:S04]  /*1ff0*/  IADD3 R6, P0, PT, R10, UR4, RZ ;  /* 0x000000040a067c10 */ /* 0x001fc8000ff1e0ff */
[----:B------:R-:W-:Y:S01]  /*2000*/  IADD3.X R7, PT, PT, R11, UR5, RZ, P0, !PT ;  /* 0x000000050b077c10 */ /* 0x000fe200087fe4ff */
[----:B------:R-:W0:Y:S04]  /*2010*/  LDCU.64 UR4, c[0x0][0x398] ;  /* 0x00007300ff0477ac */ /* 0x000e280008000a00 */
[----:B------:R-:W2:Y:S01]  /*2020*/  LDG.E R13, desc[UR8][R6.64] ;  /* 0x00000008060d7981 */ /* 0x000ea2000c1e1900 */
[----:B------:R-:W-:Y:S01]  /*2030*/  BSSY.RECONVERGENT B1, `(.L_x_24) ;  /* 0x0000011000017945 */ /* 0x000fe20003800200 */
[----:B------:R-:W-:Y:S01]  /*2040*/  HFMA2 R3, -RZ, RZ, 0, 0 ;  /* 0x00000000ff037431 */ /* 0x000fe200000001ff */
[----:B0-----:R-:W-:-:S04]  /*2050*/  IADD3 R8, P1, PT, R10, UR4, RZ ;  /* 0x000000040a087c10 */ /* 0x001fc8000ff3e0ff */
[----:B------:R-:W-:Y:S02]  /*2060*/  IADD3.X R9, PT, PT, R11, UR5, RZ, P1, !PT ;  /* 0x000000050b097c10 */ /* 0x000fe40008ffe4ff */
[----:B--2---:R-:W-:-:S13]  /*2070*/  FSETP.GT.AND P0, PT, R13, -1.00000001504746621988e+30, PT ;  /* 0xf149f2ca0d00780b */ /* 0x004fda0003f04000 */
[----:B------:R-:W-:Y:S05]  /*2080*/  @!P0 BRA `(.L_x_25) ;  /* 0x00000000002c8947 */ /* 0x000fea0003800000 */
[----:B------:R-:W-:Y:S01]  /*2090*/  MOV R10, 0x3bbb989d ;  /* 0x3bbb989d000a7802 */ /* 0x000fe20000000f00 */
[----:B------:R-:W-:Y:S01]  /*20a0*/  FADD R3, R13, -R0 ;  /* 0x800000000d037221 */ /* 0x000fe20000000000 */
[----:B------:R-:W-:-:S03]  /*20b0*/  IMAD.MOV.U32 R11, RZ, RZ, 0x437c0000 ;  /* 0x437c0000ff0b7424 */ /* 0x000fc600078e00ff */
[----:B------:R-:W-:-:S04]  /*20c0*/  FFMA.SAT R10, R3, R10, 0.5 ;  /* 0x3f000000030a7423 */ /* 0x000fc8000000200a */
[----:B------:R-:W-:-:S04]  /*20d0*/  FFMA.RM R10, R10, R11, 12582913 ;  /* 0x4b4000010a0a7423 */ /* 0x000fc8000000400b */
[----:B------:R-:W-:-:S04]  /*20e0*/  FADD R12, R10, -12583039 ;  /* 0xcb40007f0a0c7421 */ /* 0x000fc80000000000 */
[----:B------:R-:W-:-:S04]  /*20f0*/  FFMA R12, R3, 1.4426950216293334961, -R12 ;  /* 0x3fb8aa3b030c7823 */ /* 0x000fc8000000080c */
[----:B------:R-:W-:Y:S01]  /*2100*/  FFMA R12, R3, 1.925963033500011079e-08, R12 ;  /* 0x32a57060030c7823 */ /* 0x000fe2000000000c */
[----:B------:R-:W-:-:S05]  /*2110*/  SHF.L.U32 R3, R10, 0x17, RZ ;  /* 0x000000170a037819 */ /* 0x000fca00000006ff */
[----:B------:R-:W0:Y:S02]  /*2120*/  MUFU.EX2 R12, R12 ;  /* 0x0000000c000c7308 */ /* 0x000e240000000800 */
[----:B0-----:R-:W-:-:S07]  /*2130*/  FMUL R3, R3, R12 ;  /* 0x0000000c03037220 */ /* 0x001fce0000400000 */
.L_x_25:
[----:B------:R-:W-:Y:S05]  /*2140*/  BSYNC.RECONVERGENT B1 ;  /* 0x0000000000017941 */ /* 0x000fea0003800200 */
.L_x_24:
[----:B------:R0:W-:Y:S01]  /*2150*/  STG.E desc[UR8][R8.64], R3 ;  /* 0x0000000308007986 */ /* 0x0001e2000c101908 */
[----:B------:R-:W-:Y:S01]  /*2160*/  IADD3 R5, PT, PT, -R5, 0x1, RZ ;  /* 0x0000000105057810 */ /* 0x000fe20007ffe1ff */
[----:B------:R-:W-:Y:S01]  /*2170*/  FADD R2, R2, R3 ;  /* 0x0000000302027221 */ /* 0x000fe20000000000 */
[----:B------:R-:W-:Y:S02]  /*2180*/  IADD3 R12, P1, PT, R8, 0x4, RZ ;  /* 0x00000004080c7810 */ /* 0x000fe40007f3e0ff */
[----:B------:R-:W-:Y:S02]  /*2190*/  ISETP.NE.AND P0, PT, R5, RZ, PT ;  /* 0x000000ff0500720c */ /* 0x000fe40003f05270 */
[----:B------:R-:W-:Y:S02]  /*21a0*/  IADD3 R10, P2, PT, R6, 0x4, RZ ;  /* 0x00000004060a7810 */ /* 0x000fe40007f5e0ff */
[----:B------:R-:W-:Y:S02]  /*21b0*/  IADD3.X R13, PT, PT, RZ, R9, RZ, P1, !PT ;  /* 0x00000009ff0d7210 */ /* 0x000fe40000ffe4ff */
[----:B------:R-:W-:-:S07]  /*21c0*/  IADD3.X R11, PT, PT, RZ, R7, RZ, P2, !PT ;  /* 0x00000007ff0b7210 */ /* 0x000fce00017fe4ff */
[----:B0-----:R-:W-:Y:S05]  /*21d0*/  @!P0 BRA `(.L_x_14) ;  /* 0x00000008009c8947 */ /* 0x001fea0003800000 */
[----:B------:R-:W-:Y:S01]  /*21e0*/  IMAD.MOV.U32 R3, RZ, RZ, R5 ;  /* 0x000000ffff037224 */ /* 0x000fe200078e0005 */
[----:B------:R-:W-:Y:S01]  /*21f0*/  MOV R6, R12 ;  /* 0x0000000c00067202 */ /* 0x000fe20000000f00 */
[----:B------:R-:W-:Y:S01]  /*2200*/  IMAD.MOV.U32 R9, RZ, RZ, R11 ;  /* 0x000000ffff097224 */ /* 0x000fe200078e000b */
[----:B------:R-:W-:Y:S02]  /*2210*/  MOV R7, R13 ;  /* 0x0000000d00077202 */ /* 0x000fe40000000f00 */
[----:B------:R-:W-:Y:S02]  /*2220*/  ISETP.GE.AND P0, PT, R3, RZ, PT ;  /* 0x000000ff0300720c */ /* 0x000fe40003f06270 */
[----:B------:R-:W-:-:S11]  /*2230*/  MOV R8, R10 ;  /* 0x0000000a00087202 */ /* 0x000fd60000000f00 */
[----:B------:R-:W-:Y:S05]  /*2240*/  @P0 BRA `(.L_x_26) ;  /* 0x0000000800100947 */ /* 0x000fea0003800000 */
[----:B------:R-:W-:Y:S02]  /*2250*/  IADD3 R5, PT, PT, -R3, RZ, RZ ;  /* 0x000000ff03057210 */ /* 0x000fe40007ffe1ff */
[----:B------:R-:W-:Y:S02]  /*2260*/  PLOP3.LUT P0, PT, PT, PT, PT, 0x80, 0x8 ;  /* 0x000000000008781c */ /* 0x000fe40003f0f070 */
[----:B------:R-:W-:-:S13]  /*2270*/  ISETP.GT.AND P1, PT, R5, 0x3, PT ;  /* 0x000000030500780c */ /* 0x000fda0003f24270 */
[----:B------:R-:W-:Y:S05]  /*2280*/  @!P1 BRA `(.L_x_27) ;  /* 0x0000000400349947 */ /* 0x000fea0003800000 */
[----:B------:R-:W-:-:S13]  /*2290*/  PLOP3.LUT P0, PT, PT, PT, PT, 0x8, 0x80 ;  /* 0x000000000080781c */ /* 0x000fda0003f0e170 */
.L_x_30:
        /* <DEDUP_REMOVED lines=12> */
[----:B------:R-:W0:Y:S02]  /*2360*/  @P1 MUFU.EX2 R11, R12 ;  /* 0x0000000c000b1308 */ /* 0x000e240000000800 */
[----:B0-----:R-:W-:Y:S01]  /*2370*/  @P1 FMUL R5, R10, R11 ;  /* 0x0000000b0a051220 */ /* 0x001fe20000400000 */
[----:B------:R-:W-:Y:S02]  /*2380*/  MOV R10, R6 ;  /* 0x00000006000a7202 */ /* 0x000fe40000000f00 */
[----:B------:R-:W-:-:S05]  /*2390*/  MOV R11, R7 ;  /* 0x00000007000b7202 */ /* 0x000fca0000000f00 */
        /* <DEDUP_REMOVED lines=31> */
[----:B------:R-:W2:Y:S01]  /*2590*/  LDG.E R15, desc[UR8][R8.64+0xc] ;  /* 0x00000c08080f7981 */ /* 0x000ea2000c1e1900 */
[----:B------:R-:W-:Y:S01]  /*25a0*/  BSSY.RECONVERGENT B1, `(.L_x_28) ;  /* 0x000000f000017945 */ /* 0x000fe20003800200 */
[----:B------:R-:W-:Y:S01]  /*25b0*/  IMAD.MOV.U32 R17, RZ, RZ, RZ ;  /* 0x000000ffff117224 */ /* 0x000fe200078e00ff */
[----:B--2---:R-:W-:-:S13]  /*25c0*/  FSETP.GT.AND P1, PT, R15, -1.00000001504746621988e+30, PT ;  /* 0xf149f2ca0f00780b */ /* 0x004fda0003f24000 */
[----:B0-----:R-:W-:Y:S05]  /*25d0*/  @!P1 BRA `(.L_x_29) ;  /* 0x00000000002c9947 */ /* 0x001fea0003800000 */
[----:B------:R-:W-:Y:S01]  /*25e0*/  MOV R17, 0x3bbb989d ;  /* 0x3bbb989d00117802 */ /* 0x000fe20000000f00 */
        /* <DEDUP_REMOVED lines=10> */
.L_x_29:
[----:B------:R-:W-:Y:S05]  /*2690*/  BSYNC.RECONVERGENT B1 ;  /* 0x0000000000017941 */ /* 0x000fea0003800200 */
.L_x_28:
[----:B------:R0:W-:Y:S01]  /*26a0*/  STG.E desc[UR8][R10.64+0xc], R17 ;  /* 0x00000c110a007986 */ /* 0x0001e2000c101908 */
[----:B------:R-:W-:Y:S02]  /*26b0*/  VIADD R3, R3, 0x4 ;  /* 0x0000000403037836 */ /* 0x000fe40000000000 */
[----:B------:R-:W-:Y:S01]  /*26c0*/  FADD R2, R5, R2 ;  /* 0x0000000205027221 */ /* 0x000fe20000000000 */
[----:B------:R-:W-:Y:S02]  /*26d0*/  IADD3 R6, P2, PT, R10, 0x10, RZ ;  /* 0x000000100a067810 */ /* 0x000fe40007f5e0ff */
[----:B------:R-:W-:Y:S01]  /*26e0*/  IADD3 R8, P3, PT, R8, 0x10, RZ ;  /* 0x0000001008087810 */ /* 0x000fe20007f7e0ff */
[----:B------:R-:W-:Y:S01]  /*26f0*/  FADD R2, R2, R7 ;  /* 0x0000000702027221 */ /* 0x000fe20000000000 */
[----:B------:R-:W-:Y:S02]  /*2700*/  ISETP.GE.AND P1, PT, R3, -0x3, PT ;  /* 0xfffffffd0300780c */ /* 0x000fe40003f26270 */
[----:B------:R-:W-:Y:S01]  /*2710*/  IADD3.X R7, PT, PT, RZ, R11, RZ, P2, !PT ;  /* 0x0000000bff077210 */ /* 0x000fe200017fe4ff */
[----:B------:R-:W-:Y:S01]  /*2720*/  FADD R2, R2, R13 ;  /* 0x0000000d02027221 */ /* 0x000fe20000000000 */
[----:B------:R-:W-:-:S03]  /*2730*/  IADD3.X R9, PT, PT, RZ, R9, RZ, P3, !PT ;  /* 0x00000009ff097210 */ /* 0x000fc60001ffe4ff */
[----:B------:R-:W-:-:S06]  /*2740*/  FADD R2, R2, R17 ;  /* 0x0000001102027221 */ /* 0x000fcc0000000000 */
[----:B0-----:R-:W-:Y:S05]  /*2750*/  @!P1 BRA `(.L_x_30) ;  /* 0xfffffff800d09947 */ /* 0x001fea000383ffff */
.L_x_27:
[----:B------:R-:W-:-:S04]  /*2760*/  IADD3 R5, PT, PT, -R3, RZ, RZ ;  /* 0x000000ff03057210 */ /* 0x000fc80007ffe1ff */
[----:B------:R-:W-:-:S13]  /*2770*/  ISETP.GT.AND P1, PT, R5, 0x1, PT ;  /* 0x000000010500780c */ /* 0x000fda0003f24270 */
[----:B------:R-:W-:Y:S05]  /*2780*/  @!P1 BRA `(.L_x_31) ;  /* 0x0000000000b89947 */ /* 0x000fea0003800000 */
        /* <DEDUP_REMOVED lines=12> */
[----:B------:R-:W0:Y:S02]  /*2850*/  @P0 MUFU.EX2 R11, R12 ;  /* 0x0000000c000b0308 */ /* 0x000e240000000800 */
[----:B0-----:R-:W-:-:S05]  /*2860*/  @P0 FMUL R5, R10, R11 ;  /* 0x0000000b0a050220 */ /* 0x001fca0000400000 */
[----:B------:R0:W-:Y:S04]  /*2870*/  STG.E desc[UR8][R6.64], R5 ;  /* 0x0000000506007986 */ /* 0x0001e8000c101908 */
[----:B------:R-:W2:Y:S01]  /*2880*/  LDG.E R13, desc[UR8][R8.64+0x4] ;  /* 0x00000408080d7981 */ /* 0x000ea2000c1e1900 */
[----:B------:R-:W-:Y:S01]  /*2890*/  IADD3 R10, P1, PT, R6, 0x4, RZ ;  /* 0x00000004060a7810 */ /* 0x000fe20007f3e0ff */
[----:B------:R-:W-:Y:S01]  /*28a0*/  BSSY.RECONVERGENT B1, `(.L_x_32) ;  /* 0x0000010000017945 */ /* 0x000fe20003800200 */
[----:B------:R-:W-:-:S03]  /*28b0*/  MOV R15, RZ ;  /* 0x000000ff000f7202 */ /* 0x000fc60000000f00 */
[----:B------:R-:W-:Y:S01]  /*28c0*/  IMAD.X R11, RZ, RZ, R7, P1 ;  /* 0x000000ffff0b7224 */ /* 0x000fe200008e0607 */
        /* <DEDUP_REMOVED lines=13> */
.L_x_33:
[----:B------:R-:W-:Y:S05]  /*29a0*/  BSYNC.RECONVERGENT B1 ;  /* 0x0000000000017941 */ /* 0x000fea0003800200 */
.L_x_32:
[----:B------:R0:W-:Y:S01]  /*29b0*/  STG.E desc[UR8][R10.64], R15 ;  /* 0x0000000f0a007986 */ /* 0x0001e2000c101908 */
[----:B------:R-:W-:Y:S01]  /*29c0*/  IADD3 R8, P1, PT, R8, 0x4, RZ ;  /* 0x0000000408087810 */ /* 0x000fe20007f3e0ff */
[----:B------:R-:W-:Y:S01]  /*29d0*/  FADD R2, R2, R5 ;  /* 0x0000000502027221 */ /* 0x000fe20000000000 */
[----:B------:R-:W-:Y:S02]  /*29e0*/  IADD3 R6, P2, PT, R10, 0x4, RZ ;  /* 0x000000040a067810 */ /* 0x000fe40007f5e0ff */
[----:B------:R-:W-:Y:S01]  /*29f0*/  IADD3 R3, PT, PT, R3, 0x1, RZ ;  /* 0x0000000103037810 */ /* 0x000fe20007ffe0ff */
[----:B------:R-:W-:Y:S01]  /*2a00*/  FADD R2, R2, R15 ;  /* 0x0000000f02027221 */ /* 0x000fe20000000000 */
[----:B------:R-:W-:Y:S01]  /*2a10*/  IADD3 R8, P3, PT, R8, 0x4, RZ ;  /* 0x0000000408087810 */ /* 0x000fe20007f7e0ff */
[----:B------:R-:W-:Y:S01]  /*2a20*/  IMAD.X R7, RZ, RZ, R11, P2 ;  /* 0x000000ffff077224 */ /* 0x000fe200010e060b */
[----:B------:R-:W-:Y:S02]  /*2a30*/  IADD3.X R9, PT, PT, RZ, R9, RZ, P1, !PT ;  /* 0x00000009ff097210 */ /* 0x000fe40000ffe4ff */
[----:B------:R-:W-:-:S02]  /*2a40*/  PLOP3.LUT P0, PT, PT, PT, PT, 0x8, 0x80 ;  /* 0x000000000080781c */ /* 0x000fc40003f0e170 */
[----:B------:R-:W-:Y:S02]  /*2a50*/  IADD3 R3, PT, PT, R3, 0x1, RZ ;  /* 0x0000000103037810 */ /* 0x000fe40007ffe0ff */
[----:B0-----:R-:W-:-:S09]  /*2a60*/  IADD3.X R9, PT, PT, RZ, R9, RZ, P3, !PT ;  /* 0x00000009ff097210 */ /* 0x001fd20001ffe4ff */
.L_x_31:
[----:B------:R-:W-:-:S13]  /*2a70*/  ISETP.EQ.AND P1, PT, R3, RZ, PT ;  /* 0x000000ff0300720c */ /* 0x000fda0003f22270 */
[----:B------:R-:W-:Y:S05]  /*2a80*/  @!P0 BRA P1, `(.L_x_14) ;  /* 0x0000000000708947 */ /* 0x000fea0000800000 */
.L_x_26:
[----:B------:R-:W2:Y:S01]  /*2a90*/  LDG.E R13, desc[UR8][R8.64] ;  /* 0x00000008080d7981 */ /* 0x000ea2000c1e1900 */
[----:B------:R-:W-:Y:S01]  /*2aa0*/  BSSY.RECONVERGENT B1, `(.L_x_34) ;  /* 0x0000011000017945 */ /* 0x000fe20003800200 */
[----:B------:R-:W-:Y:S01]  /*2ab0*/  HFMA2 R5, -RZ, RZ, 0, 0 ;  /* 0x00000000ff057431 */ /* 0x000fe200000001ff */
[----:B------:R-:W-:Y:S01]  /*2ac0*/  MOV R10, R6 ;  /* 0x00000006000a7202 */ /* 0x000fe20000000f00 */
[----:B------:R-:W-:Y:S01]  /*2ad0*/  IMAD.MOV.U32 R11, RZ, RZ, R7 ;  /* 0x000000ffff0b7224 */ /* 0x000fe200078e0007 */
[----:B--2---:R-:W-:-:S13]  /*2ae0*/  FSETP.GT.AND P0, PT, R13, -1.00000001504746621988e+30, PT ;  /* 0xf149f2ca0d00780b */ /* 0x004fda0003f04000 */
[----:B------:R-:W-:Y:S05]  /*2af0*/  @!P0 BRA `(.L_x_35) ;  /* 0x00000000002c8947 */ /* 0x000fea0003800000 */
        /* <DEDUP_REMOVED lines=8> */
[----:B------:R-:W-:-:S04]  /*2b80*/  FFMA R14, R5, 1.925963033500011079e-08, R14 ;  /* 0x32a57060050e7823 */ /* 0x000fc8000000000e */
[----:B------:R-:W0:Y:S02]  /*2b90*/  MUFU.EX2 R5, R14 ;  /* 0x0000000e00057308 */ /* 0x000e240000000800 */
[----:B0-----:R-:W-:-:S07]  /*2ba0*/  FMUL R5, R12, R5 ;  /* 0x000000050c057220 */ /* 0x001fce0000400000 */
.L_x_35:
[----:B------:R-:W-:Y:S05]  /*2bb0*/  BSYNC.RECONVERGENT B1 ;  /* 0x0000000000017941 */ /* 0x000fea0003800200 */
.L_x_34:
[----:B------:R0:W-:Y:S01]  /*2bc0*/  STG.E desc[UR8][R10.64], R5 ;  /* 0x000000050a007986 */ /* 0x0001e2000c101908 */
[----:B------:R-:W-:Y:S01]  /*2bd0*/  VIADD R3, R3, 0x1 ;  /* 0x0000000103037836 */ /* 0x000fe20000000000 */
[----:B------:R-:W-:Y:S01]  /*2be0*/  IADD3 R6, P1, PT, R6, 0x4, RZ ;  /* 0x0000000406067810 */ /* 0x000fe20007f3e0ff */
[----:B------:R-:W-:Y:S01]  /*2bf0*/  FADD R2, R5, R2 ;  /* 0x0000000205027221 */ /* 0x000fe20000000000 */
[----:B------:R-:W-:Y:S02]  /*2c00*/  IADD3 R8, P2, PT, R8, 0x4, RZ ;  /* 0x0000000408087810 */ /* 0x000fe40007f5e0ff */
[----:B------:R-:W-:Y:S02]  /*2c10*/  ISETP.NE.AND P0, PT, R3, RZ, PT ;  /* 0x000000ff0300720c */ /* 0x000fe40003f05270 */
[----:B------:R-:W-:Y:S02]  /*2c20*/  IADD3.X R7, PT, PT, RZ, R7, RZ, P1, !PT ;  /* 0x00000007ff077210 */ /* 0x000fe40000ffe4ff */
[----:B------:R-:W-:-:S09]  /*2c30*/  IADD3.X R9, PT, PT, RZ, R9, RZ, P2, !PT ;  /* 0x00000009ff097210 */ /* 0x000fd200017fe4ff */
[----:B0-----:R-:W-:Y:S05]  /*2c40*/  @P0 BRA `(.L_x_26) ;  /* 0xfffffffc00900947 */ /* 0x001fea000383ffff */
.L_x_14:
[----:B------:R-:W-:Y:S05]  /*2c50*/  BSYNC.RECONVERGENT B0 ;  /* 0x0000000000007941 */ /* 0x000fea0003800200 */
.L_x_12:
[----:B------:R-:W2:Y:S01]  /*2c60*/  LDC R3, c[0x0][0x3ac] ;  /* 0x0000eb00ff037b82 */ /* 0x000ea20000000800 */
[C---:B------:R-:W-:Y:S01]  /*2c70*/  IADD3 R0, PT, PT, R2.reuse, 0x1800000, RZ ;  /* 0x0180000002007810 */ /* 0x040fe20007ffe0ff */
[----:B------:R-:W-:Y:S01]  /*2c80*/  BSSY.RECONVERGENT B0, `(.L_x_36) ;  /* 0x000000e000007945 */ /* 0x000fe20003800200 */
[----:B------:R-:W-:Y:S02]  /*2c90*/  FSETP.GT.AND P3, PT, R2, 1.00000001335143196e-10, PT ;  /* 0x2edbe6ff0200780b */ /* 0x000fe40003f64000 */
[----:B------:R-:W-:-:S04]  /*2ca0*/  LOP3.LUT R0, R0, 0x7f800000, RZ, 0xc0, !PT ;  /* 0x7f80000000007812 */ /* 0x000fc800078ec0ff */
[----:B------:R-:W-:Y:S02]  /*2cb0*/  ISETP.GT.U32.AND P0, PT, R0, 0x1ffffff, PT ;  /* 0x01ffffff0000780c */ /* 0x000fe40003f04070 */
[----:B--2---:R-:W-:-:S11]  /*2cc0*/  ISETP.GE.AND P4, PT, R3, 0x1, PT ;  /* 0x000000010300780c */ /* 0x004fd60003f86270 */
[----:B------:R-:W-:Y:S05]  /*2cd0*/  @P0 BRA `(.L_x_37) ;  /* 0x0000000000100947 */ /* 0x000fea0003800000 */
[----:B0-----:R-:W-:-:S07]  /*2ce0*/  MOV R6, 0x2d00 ;  /* 0x00002d0000067802 */ /* 0x001fce0000000f00 */
[----:B-1----:R-:W-:Y:S05]  /*2cf0*/  CALL.REL.NOINC `($__internal_0_$__cuda_sm20_rcp_rn_f32_slowpath) ;  /* 0x00000004001c7944 */ /* 0x002fea0003c00000 */
[----:B------:R-:W-:Y:S01]  /*2d00*/  IMAD.MOV.U32 R0, RZ, RZ, R3 ;  /* 0x000000ffff007224 */ /* 0x000fe200078e0003 */
[----:B------:R-:W-:Y:S06]  /*2d10*/  BRA `(.L_x_38) ;  /* 0x0000000000107947 */ /* 0x000fec0003800000 */
.L_x_37:
[----:B------:R-:W2:Y:S02]  /*2d20*/  MUFU.RCP R3, R2 ;  /* 0x0000000200037308 */ /* 0x000ea40000001000 */
[----:B--2---:R-:W-:-:S04]  /*2d30*/  FFMA R0, R3, R2, -1 ;  /* 0xbf80000003007423 */ /* 0x004fc80000000002 */
[----:B------:R-:W-:-:S04]  /*2d40*/  FADD.FTZ R0, -R0, -RZ ;  /* 0x800000ff00007221 */ /* 0x000fc80000010100 */
[----:B------:R-:W-:-:S07]  /*2d50*/  FFMA R0, R3, R0, R3 ;  /* 0x0000000003007223 */ /* 0x000fce0000000003 */
.L_x_38:
[----:B------:R-:W-:Y:S05]  /*2d60*/  BSYNC.RECONVERGENT B0 ;  /* 0x0000000000007941 */ /* 0x000fea0003800200 */
.L_x_36:
[----:B------:R-:W-:Y:S05]  /*2d70*/  @!P4 EXIT ;  /* 0x000000000000c94d */ /* 0x000fea0003800000 */
[----:B------:R-:W2:Y:S01]  /*2d80*/  LDCU UR4, c[0x0][0x3ac] ;  /* 0x00007580ff0477ac */ /* 0x000ea20008000800 */
[----:B------:R-:W-:Y:S01]  /*2d90*/  HFMA2 R5, -RZ, RZ, 0, 0 ;  /* 0x00000000ff057431 */ /* 0x000fe200000001ff */
[----:B------:R-:W-:Y:S01]  /*2da0*/  FSEL R0, R0, RZ, P3 ;  /* 0x000000ff00007208 */ /* 0x000fe20001800000 */
[----:B--2---:R-:W-:Y:S02]  /*2db0*/  UISETP.GE.U32.AND UP0, UPT, UR4, 0x8, UPT ;  /* 0x000000080400788c */ /* 0x004fe4000bf06070 */
[----:B------:R-:W-:-:S06]  /*2dc0*/  ULOP3.LUT UR5, UR4, 0x7, URZ, 0xc0, !UPT ;  /* 0x0000000704057892 */ /* 0x000fcc000f8ec0ff */
[----:B------:R-:W-:Y:S01]  /*2dd0*/  ISETP.NE.AND P1, PT, RZ, UR5, PT ;  /* 0x00000005ff007c0c */ /* 0x000fe2000bf25270 */
[----:B------:R-:W-:-:S12]  /*2de0*/  BRA.U !UP0, `(.L_x_39) ;  /* 0x0000000108987547 */ /* 0x000fd8000b800000 */
[----:B------:R-:W2:Y:S01]  /*2df0*/  LDC.64 R2, c[0x0][0x398] ;  /* 0x0000e600ff027b82 */ /* 0x000ea20000000a00 */
[----:B------:R-:W-:-:S04]  /*2e00*/  ULOP3.LUT UR4, UR4, 0x7ffffff8, URZ, 0xc0, !UPT ;  /* 0x7ffffff804047892 */ /* 0x000fc8000f8ec0ff */
[----:B------:R-:W-:Y:S02]  /*2e10*/  UIADD3 UR6, UPT, UPT, -UR4, URZ, URZ ;  /* 0x000000ff04067290 */ /* 0x000fe4000fffe1ff */
[----:B------:R-:W-:Y:S01]  /*2e20*/  MOV R5, UR4 ;  /* 0x0000000400057c02 */ /* 0x000fe20008000f00 */
[----:B--2---:R-:W-:-:S03]  /*2e30*/  IMAD.WIDE R2, R4, 0x4, R2 ;  /* 0x0000000404027825 */ /* 0x004fc600078e0202 */
[----:B0-----:R-:W-:-:S04]  /*2e40*/  IADD3 R6, P0, PT, R2, 0x10, RZ ;  /* 0x0000001002067810 */ /* 0x001fc80007f1e0ff */
[----:B------:R-:W-:-:S09]  /*2e50*/  IADD3.X R7, PT, PT, RZ, R3, RZ, P0, !PT ;  /* 0x00000003ff077210 */ /* 0x000fd200007fe4ff */
.L_x_40:
[----:B------:R-:W-:Y:S01]  /*2e60*/  IMAD.MOV.U32 R2, RZ, RZ, R6 ;  /* 0x000000ffff027224 */ /* 0x000fe200078e0006 */
[----:B------:R-:W-:-:S05]  /*2e70*/  MOV R3, R7 ;  /* 0x0000000700037202 */ /* 0x000fca0000000f00 */
[----:B-1----:R-:W2:Y:S04]  /*2e80*/  LDG.E R9, desc[UR8][R2.64+-0xc] ;  /* 0xfffff40802097981 */ /* 0x002ea8000c1e1900 */
[----:B------:R-:W3:Y:S04]  /*2e90*/  LDG.E R11, desc[UR8][R2.64+-0x8] ;  /* 0xfffff808020b7981 */ /* 0x000ee8000c1e1900 */
[----:B------:R-:W4:Y:S04]  /*2ea0*/  LDG.E R13, desc[UR8][R2.64+-0x4] ;  /* 0xfffffc08020d7981 */ /* 0x000f28000c1e1900 */
[----:B------:R-:W5:Y:S04]  /*2eb0*/  LDG.E R15, desc[UR8][R2.64] ;  /* 0x00000008020f7981 */ /* 0x000f68000c1e1900 */
[----:B------:R-:W5:Y:S04]  /*2ec0*/  LDG.E R17, desc[UR8][R2.64+0x4] ;  /* 0x0000040802117981 */ /* 0x000f68000c1e1900 */
[----:B------:R-:W5:Y:S04]  /*2ed0*/  LDG.E R19, desc[UR8][R2.64+0x8] ;  /* 0x0000080802137981 */ /* 0x000f68000c1e1900 */
[----:B------:R-:W5:Y:S04]  /*2ee0*/  LDG.E R21, desc[UR8][R2.64+0xc] ;  /* 0x00000c0802157981 */ /* 0x000f68000c1e1900 */
[----:B------:R-:W5:Y:S01]  /*2ef0*/  LDG.E R7, desc[UR8][R2.64+-0x10] ;  /* 0xfffff00802077981 */ /* 0x000f62000c1e1900 */
[----:B------:R-:W-:-:S04]  /*2f00*/  UIADD3 UR6, UPT, UPT, UR6, 0x8, URZ ;  /* 0x0000000806067890 */ /* 0x000fc8000fffe0ff */
[----:B------:R-:W-:Y:S01]  /*2f10*/  UISETP.NE.AND UP0, UPT, UR6, URZ, UPT ;  /* 0x000000ff0600728c */ /* 0x000fe2000bf05270 */
[----:B------:R-:W-:Y:S01]  /*2f20*/  IADD3 R6, P0, PT, R2, 0x20, RZ ;  /* 0x0000002002067810 */ /* 0x000fe20007f1e0ff */
[C---:B--2---:R-:W-:Y:S01]  /*2f30*/  FMUL R9, R0.reuse, R9 ;  /* 0x0000000900097220 */ /* 0x044fe20000400000 */
[C---:B---3--:R-:W-:Y:S01]  /*2f40*/  FMUL R11, R0.reuse, R11 ;  /* 0x0000000b000b7220 */ /* 0x048fe20000400000 */
[C---:B----4-:R-:W-:Y:S01]  /*2f50*/  FMUL R13, R0.reuse, R13 ;  /* 0x0000000d000d7220 */ /* 0x050fe20000400000 */
[C---:B-----5:R-:W-:Y:S01]  /*2f60*/  FMUL R15, R0.reuse, R15 ;  /* 0x0000000f000f7220 */ /* 0x060fe20000400000 */
[C---:B------:R-:W-:Y:S01]  /*2f70*/  FMUL R17, R0.reuse, R17 ;  /* 0x0000001100117220 */ /* 0x040fe20000400000 */
[C---:B------:R-:W-:Y:S01]  /*2f80*/  FMUL R19, R0.reuse, R19 ;  /* 0x0000001300137220 */ /* 0x040fe20000400000 */
[C---:B------:R-:W-:Y:S01]  /*2f90*/  FMUL R21, R0.reuse, R21 ;  /* 0x0000001500157220 */ /* 0x040fe20000400000 */
[----:B------:R-:W-:Y:S04]  /*2fa0*/  STG.E desc[UR8][R2.64+-0xc], R9 ;  /* 0xfffff40902007986 */ /* 0x000fe8000c101908 */
[----:B------:R-:W-:Y:S04]  /*2fb0*/  STG.E desc[UR8][R2.64+-0x8], R11 ;  /* 0xfffff80b02007986 */ /* 0x000fe8000c101908 */
[----:B------:R-:W-:Y:S04]  /*2fc0*/  STG.E desc[UR8][R2.64+-0x4], R13 ;  /* 0xfffffc0d02007986 */ /* 0x000fe8000c101908 */
[----:B------:R-:W-:Y:S04]  /*2fd0*/  STG.E desc[UR8][R2.64], R15 ;  /* 0x0000000f02007986 */ /* 0x000fe8000c101908 */
[----:B------:R-:W-:Y:S04]  /*2fe0*/  STG.E desc[UR8][R2.64+0x4], R17 ;  /* 0x0000041102007986 */ /* 0x000fe8000c101908 */
[----:B------:R-:W-:Y:S04]  /*2ff0*/  STG.E desc[UR8][R2.64+0x8], R19 ;  /* 0x0000081302007986 */ /* 0x000fe8000c101908 */
[----:B------:R-:W-:Y:S01]  /*3000*/  STG.E desc[UR8][R2.64+0xc], R21 ;  /* 0x00000c1502007986 */ /* 0x000fe2000c101908 */
[----:B------:R-:W-:-:S05]  /*3010*/  FMUL R7, R0, R7 ;  /* 0x0000000700077220 */ /* 0x000fca0000400000 */
[----:B------:R0:W-:Y:S02]  /*3020*/  STG.E desc[UR8][R2.64+-0x10], R7 ;  /* 0xfffff00702007986 */ /* 0x0001e4000c101908 */
[----:B0-----:R-:W-:Y:S01]  /*3030*/  IADD3.X R7, PT, PT, RZ, R3, RZ, P0, !PT ;  /* 0x00000003ff077210 */ /* 0x001fe200007fe4ff */
[----:B------:R-:W-:Y:S06]  /*3040*/  BRA.U UP0, `(.L_x_40) ;  /* 0xfffffffd00847547 */ /* 0x000fec000b83ffff */
.L_x_39:
[----:B------:R-:W-:Y:S05]  /*3050*/  @!P1 EXIT ;  /* 0x000000000000994d */ /* 0x000fea0003800000 */
[----:B------:R-:W2:Y:S01]  /*3060*/  LDCU.64 UR6, c[0x0][0x398] ;  /* 0x00007300ff0677ac */ /* 0x000ea20008000a00 */
[----:B------:R-:W-:Y:S01]  /*3070*/  IMAD.WIDE.U32 R2, R5, 0x4, RZ ;  /* 0x0000000405027825 */ /* 0x000fe200078e00ff */
[----:B------:R-:W-:-:S03]  /*3080*/  UIADD3 UR4, UPT, UPT, -UR5, URZ, URZ ;  /* 0x000000ff05047290 */ /* 0x000fc6000fffe1ff */
[----:B------:R-:W-:-:S03]  /*3090*/  IMAD.WIDE R2, R4, 0x4, R2 ;  /* 0x0000000404027825 */ /* 0x000fc600078e0202 */
[----:B--2---:R-:W-:-:S04]  /*30a0*/  IADD3 R4, P0, PT, R2, UR6, RZ ;  /* 0x0000000602047c10 */ /* 0x004fc8000ff1e0ff */
[----:B0-----:R-:W-:-:S09]  /*30b0*/  IADD3.X R7, PT, PT, R3, UR7, RZ, P0, !PT ;  /* 0x0000000703077c10 */ /* 0x001fd200087fe4ff */
.L_x_41:
[----:B0-----:R-:W-:Y:S01]  /*30c0*/  MOV R2, R4 ;  /* 0x0000000400027202 */ /* 0x001fe20000000f00 */
[----:B------:R-:W-:-:S05]  /*30d0*/  IMAD.MOV.U32 R3, RZ, RZ, R7 ;  /* 0x000000ffff037224 */ /* 0x000fca00078e0007 */
[----:B------:R-:W2:Y:S01]  /*30e0*/  LDG.E R5, desc[UR8][R2.64] ;  /* 0x0000000802057981 */ /* 0x000ea2000c1e1900 */
[----:B------:R-:W-:Y:S01]  /*30f0*/  UIADD3 UR4, UPT, UPT, UR4, 0x1, URZ ;  /* 0x0000000104047890 */ /* 0x000fe2000fffe0ff */
[----:B------:R-:W-:-:S03]  /*3100*/  IADD3 R4, P0, PT, R2, 0x4, RZ ;  /* 0x0000000402047810 */ /* 0x000fc60007f1e0ff */
[----:B------:R-:W-:Y:S01]  /*3110*/  UISETP.NE.AND UP0, UPT, UR4, URZ, UPT ;  /* 0x000000ff0400728c */ /* 0x000fe2000bf05270 */
[----:B------:R-:W-:Y:S01]  /*3120*/  IADD3.X R7, PT, PT, RZ, R3, RZ, P0, !PT ;  /* 0x00000003ff077210 */ /* 0x000fe200007fe4ff */
[----:B--2---:R-:W-:-:S05]  /*3130*/  FMUL R5, R0, R5 ;  /* 0x0000000500057220 */ /* 0x004fca0000400000 */
[----:B------:R0:W-:Y:S02]  /*3140*/  STG.E desc[UR8][R2.64], R5 ;  /* 0x0000000502007986 */ /* 0x0001e4000c101908 */
[----:B------:R-:W-:Y:S05]  /*3150*/  BRA.U UP0, `(.L_x_41) ;  /* 0xfffffffd00d87547 */ /* 0x000fea000b83ffff */
[----:B------:R-:W-:Y:S05]  /*3160*/  EXIT ;  /* 0x000000000000794d */ /* 0x000fea0003800000 */
        .weak           $__internal_0_$__cuda_sm20_rcp_rn_f32_slowpath
        .type           $__internal_0_$__cuda_sm20_rcp_rn_f32_slowpath,@function
        .size           $__internal_0_$__cuda_sm20_rcp_rn_f32_slowpath,(.L_x_47 - $__internal_0_$__cuda_sm20_rcp_rn_f32_slowpath)
$__internal_0_$__cuda_sm20_rcp_rn_f32_slowpath:
[----:B------:R-:W-:Y:S01]  /*3170*/  SHF.L.U32 R0, R2, 0x1, RZ ;  /* 0x0000000102007819 */ /* 0x000fe200000006ff */
[----:B------:R-:W-:Y:S03]  /*3180*/  BSSY.RECONVERGENT B1, `(.L_x_42) ;  /* 0x0000030000017945 */ /* 0x000fe60003800200 */
[----:B------:R-:W-:-:S04]  /*3190*/  SHF.R.U32.HI R7, RZ, 0x18, R0 ;  /* 0x00000018ff077819 */ /* 0x000fc80000011600 */
[----:B------:R-:W-:-:S13]  /*31a0*/  ISETP.NE.U32.AND P0, PT, R7, RZ, PT ;  /* 0x000000ff0700720c */ /* 0x000fda0003f05070 */
[----:B------:R-:W-:Y:S05]  /*31b0*/  @P0 BRA `(.L_x_43) ;  /* 0x0000000000280947 */ /* 0x000fea0003800000 */
[----:B------:R-:W-:-:S04]  /*31c0*/  SHF.L.U32 R0, R2, 0x1, RZ ;  /* 0x0000000102007819 */ /* 0x000fc800000006ff */
[----:B------:R-:W-:-:S13]  /*31d0*/  ISETP.NE.AND P0, PT, R0, RZ, PT ;  /* 0x000000ff0000720c */ /* 0x000fda0003f05270 */
[----:B------:R-:W-:Y:S01]  /*31e0*/  @P0 FFMA R5, R2, 1.84467440737095516160e+19, RZ ;  /* 0x5f80000002050823 */ /* 0x000fe200000000ff */
[----:B------:R-:W-:Y:S08]  /*31f0*/  @!P0 MUFU.RCP R3, R2 ;  /* 0x0000000200038308 */ /* 0x000ff00000001000 */
[----:B------:R-:W0:Y:S02]  /*3200*/  @P0 MUFU.RCP R0, R5 ;  /* 0x0000000500000308 */ /* 0x000e240000001000 */
[----:B0-----:R-:W-:-:S04]  /*3210*/  @P0 FFMA R7, R5, R0, -1 ;  /* 0xbf80000005070423 */ /* 0x001fc80000000000 */
[----:B------:R-:W-:-:S04]  /*3220*/  @P0 FADD.FTZ R7, -R7, -RZ ;  /* 0x800000ff07070221 */ /* 0x000fc80000010100 */
[----:B------:R-:W-:-:S04]  /*3230*/  @P0 FFMA R0, R0, R7, R0 ;  /* 0x0000000700000223 */ /* 0x000fc80000000000 */
[----:B------:R-:W-:Y:S01]  /*3240*/  @P0 FFMA R3, R0, 1.84467440737095516160e+19, RZ ;  /* 0x5f80000000030823 */ /* 0x000fe200000000ff */
[----:B------:R-:W-:Y:S06]  /*3250*/  BRA `(.L_x_44) ;  /* 0x0000000000887947 */ /* 0x000fec0003800000 */
.L_x_43:
[----:B------:R-:W-:-:S05]  /*3260*/  VIADD R9, R7, 0xffffff03 ;  /* 0xffffff0307097836 */ /* 0x000fca0000000000 */
[----:B------:R-:W-:-:S13]  /*3270*/  ISETP.GT.U32.AND P0, PT, R9, 0x1, PT ;  /* 0x000000010900780c */ /* 0x000fda0003f04070 */
[----:B------:R-:W-:Y:S05]  /*3280*/  @P0 BRA `(.L_x_45) ;  /* 0x0000000000780947 */ /* 0x000fea0003800000 */
[----:B------:R-:W-:Y:S01]  /*3290*/  LOP3.LUT R0, R2, 0x7fffff, RZ, 0xc0, !PT ;  /* 0x007fffff02007812 */ /* 0x000fe200078ec0ff */
[----:B------:R-:W-:-:S03]  /*32a0*/  HFMA2 R10, -RZ, RZ, 0, 1.78813934326171875e-07 ;  /* 0x00000003ff0a7431 */ /* 0x000fc600000001ff */
[----:B------:R-:W-:-:S04]  /*32b0*/  LOP3.LUT R0, R0, 0x3f800000, RZ, 0xfc, !PT ;  /* 0x3f80000000007812 */ /* 0x000fc800078efcff */
[----:B------:R-:W0:Y:S01]  /*32c0*/  MUFU.RCP R3, R0 ;  /* 0x0000000000037308 */ /* 0x000e220000001000 */
[----:B------:R-:W-:Y:S01]  /*32d0*/  SHF.L.U32 R10, R10, R9, RZ ;  /* 0x000000090a0a7219 */ /* 0x000fe200000006ff */
[----:B0-----:R-:W-:-:S04]  /*32e0*/  FFMA R5, R0, R3, -1 ;  /* 0xbf80000000057423 */ /* 0x001fc80000000003 */
[----:B------:R-:W-:-:S04]  /*32f0*/  FADD.FTZ R8, -R5, -RZ ;  /* 0x800000ff05087221 */ /* 0x000fc80000010100 */
[CCC-:B------:R-:W-:Y:S01]  /*3300*/  FFMA.RM R5, R3.reuse, R8.reuse, R3.reuse ;  /* 0x0000000803057223 */ /* 0x1c0fe20000004003 */
[----:B------:R-:W-:-:S04]  /*3310*/  FFMA.RP R8, R3, R8, R3 ;  /* 0x0000000803087223 */ /* 0x000fc80000008003 */
[C---:B------:R-:W-:Y:S02]  /*3320*/  LOP3.LUT R3, R5.reuse, 0x7fffff, RZ, 0xc0, !PT ;  /* 0x007fffff05037812 */ /* 0x040fe400078ec0ff */
[----:B------:R-:W-:Y:S02]  /*3330*/  FSETP.NEU.FTZ.AND P0, PT, R5, R8, PT ;  /* 0x000000080500720b */ /* 0x000fe40003f1d000 */
[----:B------:R-:W-:Y:S02]  /*3340*/  LOP3.LUT R3, R3, 0x800000, RZ, 0xfc, !PT ;  /* 0x0080000003037812 */ /* 0x000fe400078efcff */
[----:B------:R-:W-:Y:S02]  /*3350*/  SEL R5, RZ, 0xffffffff, !P0 ;  /* 0xffffffffff057807 */ /* 0x000fe40004000000 */
[----:B------:R-:W-:Y:S02]  /*3360*/  LOP3.LUT R10, R10, R3, RZ, 0xc0, !PT ;  /* 0x000000030a0a7212 */ /* 0x000fe400078ec0ff */
[----:B------:R-:W-:-:S02]  /*3370*/  IADD3 R0, PT, PT, -R5, RZ, RZ ;  /* 0x000000ff05007210 */ /* 0x000fc40007ffe1ff */
[-C--:B------:R-:W-:Y:S02]  /*3380*/  SHF.R.U32.HI R10, RZ, R9.reuse, R10 ;  /* 0x00000009ff0a7219 */ /* 0x080fe4000001160a */
[----:B------:R-:W-:Y:S02]  /*3390*/  LOP3.LUT P1, RZ, R0, R9, R3, 0xf8, !PT ;  /* 0x0000000900ff7212 */ /* 0x000fe4000782f803 */
[C---:B------:R-:W-:Y:S02]  /*33a0*/  LOP3.LUT P0, RZ, R10.reuse, 0x1, RZ, 0xc0, !PT ;  /* 0x000000010aff7812 */ /* 0x040fe4000780c0ff */
[----:B------:R-:W-:-:S04]  /*33b0*/  LOP3.LUT P2, RZ, R10, 0x2, RZ, 0xc0, !PT ;  /* 0x000000020aff7812 */ /* 0x000fc8000784c0ff */
[----:B------:R-:W-:Y:S02]  /*33c0*/  PLOP3.LUT P0, PT, P0, P1, P2, 0xe0, 0x0 ;  /* 0x000000000000781c */ /* 0x000fe40000703c20 */
[----:B------:R-:W-:Y:S02]  /*33d0*/  LOP3.LUT P1, RZ, R2, 0x7fffff, RZ, 0xc0, !PT ;  /* 0x007fffff02ff7812 */ /* 0x000fe4000782c0ff */
[----:B------:R-:W-:-:S04]  /*33e0*/  SEL R0, RZ, 0x1, !P0 ;  /* 0x00000001ff007807 */ /* 0x000fc80004000000 */
[----:B------:R-:W-:-:S04]  /*33f0*/  IADD3 R0, PT, PT, -R0, RZ, RZ ;  /* 0x000000ff00007210 */ /* 0x000fc80007ffe1ff */
[----:B------:R-:W-:Y:S01]  /*3400*/  ISETP.GE.AND P0, PT, R0, RZ, PT ;  /* 0x000000ff0000720c */ /* 0x000fe20003f06270 */
[----:B------:R-:W-:-:S05]  /*3410*/  VIADD R0, R7, 0xffffff04 ;  /* 0xffffff0407007836 */ /* 0x000fca0000000000 */
[----:B------:R-:W-:-:S07]  /*3420*/  SHF.R.U32.HI R3, RZ, R0, R3 ;  /* 0x00000000ff037219 */ /* 0x000fce0000011603 */
[----:B------:R-:W-:-:S04]  /*3430*/  @!P0 IADD3 R3, PT, PT, R3, 0x1, RZ ;  /* 0x0000000103038810 */ /* 0x000fc80007ffe0ff */
[----:B------:R-:W-:-:S04]  /*3440*/  @!P1 SHF.L.U32 R3, R3, 0x1, RZ ;  /* 0x0000000103039819 */ /* 0x000fc800000006ff */
[----:B------:R-:W-:Y:S01]  /*3450*/  LOP3.LUT R3, R3, 0x80000000, R2, 0xf8, !PT ;  /* 0x8000000003037812 */ /* 0x000fe200078ef802 */
[----:B------:R-:W-:Y:S06]  /*3460*/  BRA `(.L_x_44) ;  /* 0x0000000000047947 */ /* 0x000fec0003800000 */
.L_x_45:
[----:B------:R0:W1:Y:S02]  /*3470*/  MUFU.RCP R3, R2 ;  /* 0x0000000200037308 */ /* 0x0000640000001000 */
.L_x_44:
[----:B------:R-:W-:Y:S05]  /*3480*/  BSYNC.RECONVERGENT B1 ;  /* 0x0000000000017941 */ /* 0x000fea0003800200 */
.L_x_42:
[----:B------:R-:W-:-:S04]  /*3490*/  MOV R7, 0x0 ;  /* 0x0000000000077802 */ /* 0x000fc80000000f00 */
[----:B01----:R-:W-:Y:S05]  /*34a0*/  RET.REL.NODEC R6 `(_ZN9flashcore15cublaslt_sparse20fused_softmax_and_pvEPKfPK6__halfPS3_Pfiiiiib) ;  /* 0xffffffc806d47950 */ /* 0x003fea0003c3ffff */
.L_x_46:
[----:B------:R-:W-:-:S00]  /*34b0*/  BRA `(.L_x_46) ;  /* 0xfffffffc00fc7947 */ /* 0x000fc0000383ffff */
[----:B------:R-:W-:-:S00]  /*34c0*/  NOP ;  /* 0x0000000000007918 */ /* 0x000fc00000000000 */
        /* <DEDUP_REMOVED lines=11> */
.L_x_47:


//--------------------- .nv.shared.reserved.0     --------------------------
	.section	.nv.shared.reserved.0,"aw",@nobits
	.weak		__nv_reservedSMEM_offset_0_alias
	.size		__nv_reservedSMEM_offset_0_alias, 0, 64
	.other		__nv_reservedSMEM_offset_0_alias,@"STO_CUDA_RESERVED_SHARED STV_DEFAULT"
__nv_reservedSMEM_offset_0_alias:
	.zero		0
	.zero		64


//--------------------- .nv.constant0._ZN9flashcore15cublaslt_sparse20fused_softmax_and_pvEPKfPK6__halfPS3_Pfiiiiib --------------------------
	.section	.nv.constant0._ZN9flashcore15cublaslt_sparse20fused_softmax_and_pvEPKfPK6__halfPS3_Pfiiiiib,"a",@progbits
	.sectionflags	@""
	.align	4
.nv.constant0._ZN9flashcore15cublaslt_sparse20fused_softmax_and_pvEPKfPK6__halfPS3_Pfiiiiib:
	.zero		949


//--------------------- SYMBOLS --------------------------

	.type		.nv.reservedSmem.offset0,@object
	.size		.nv.reservedSmem.offset0,0x4
